// auto-generated by cutlass_sweep.gemm — config: {"arch": "sm_100", "cluster_m": 2, "cluster_n": 1, "dtype": "e4m3", "stages": 0, "tile_k": 128, "tile_m": 64, "tile_n": 256}
#include "cutlass/cutlass.h"
#include "cutlass/gemm/collective/collective_builder.hpp"
#include "cutlass/gemm/device/gemm_universal_adapter.h"
#include "cutlass/gemm/kernel/gemm_universal.hpp"
#include "cutlass/epilogue/collective/collective_builder.hpp"

using ElemA = cutlass::float_e4m3_t;
using ElemB = cutlass::float_e4m3_t;
using ElemCD = cutlass::float_e4m3_t;
using Acc  = float;
using TileShape    = cute::Shape<cute::_64, cute::_256, cute::_128>;
using ClusterShape = cute::Shape<cute::_2, cute::_1, cute::_1>;

using CollectiveEpilogue = typename cutlass::epilogue::collective::CollectiveBuilder<
    cutlass::arch::Sm100, cutlass::arch::OpClassTensorOp,
    TileShape, ClusterShape,
    cutlass::epilogue::collective::EpilogueTileAuto,
    Acc, Acc,
    ElemCD, cutlass::layout::RowMajor, 128 / cutlass::sizeof_bits<ElemCD>::value,
    ElemCD, cutlass::layout::RowMajor, 128 / cutlass::sizeof_bits<ElemCD>::value,
    cutlass::epilogue::collective::EpilogueScheduleAuto
  >::CollectiveOp;

using CollectiveMainloop = typename cutlass::gemm::collective::CollectiveBuilder<
    cutlass::arch::Sm100, cutlass::arch::OpClassTensorOp,
    ElemA, cutlass::layout::RowMajor, 128 / cutlass::sizeof_bits<ElemA>::value,
    ElemB, cutlass::layout::ColumnMajor, 128 / cutlass::sizeof_bits<ElemB>::value,
    Acc,
    TileShape, ClusterShape,
    cutlass::gemm::collective::StageCountAutoCarveout<static_cast<int>(sizeof(typename CollectiveEpilogue::SharedStorage))>,
    cutlass::gemm::collective::KernelScheduleAuto
  >::CollectiveOp;

using GemmKernel = cutlass::gemm::kernel::GemmUniversal<
    cute::Shape<int,int,int,int>,
    CollectiveMainloop,
    CollectiveEpilogue
>;
using Gemm = cutlass::gemm::device::GemmUniversalAdapter<GemmKernel>;

// Force the device kernel symbol into the cubin without needing a host main.
auto* _anchor = &cutlass::device_kernel<GemmKernel>;


// ===== COMPILED SASS (sm_100a) =====

	.target	sm_100a

	.elftype	@"ET_EXEC"


//--------------------- .note.nv.tkinfo           --------------------------
	.section	.note.nv.tkinfo,"",@"SHT_NOTE"
	.sectionflags	@"SHF_NOTE_NV_TKINFO"
	.tkinfo
        /*0018*/ 	.word	0x00000002
        /*0030*/ 	.string	""
        /*0030*/ 	.string	"ptxas"
        /*0030*/ 	.string	"Cuda compilation tools, release 13.0, V13.0.88"
        /*0030*/ 	.string	"Build cuda_13.0.r13.0/compiler.36424714_0"
        /*0030*/ 	.string	"-arch sm_100a -m 64 "



//--------------------- .note.nv.cuinfo           --------------------------
	.section	.note.nv.cuinfo,"",@"SHT_NOTE"
	.sectionflags	@"SHF_NOTE_NV_CUINFO"
        /*0018*/ 	.short	0x0002
        /*001a*/ 	.short	0x0064
        /*001c*/ 	.short	0x0082
	.zero		2


//--------------------- .nv.info                  --------------------------
	.section	.nv.info,"",@"SHT_CUDA_INFO"
	.align	4


	//----- nvinfo : EIATTR_REGCOUNT
	.align		4
        /*0000*/ 	.byte	0x04, 0x2f
        /*0002*/ 	.short	(.L_20 - .L_19)
	.align		4
.L_19:
        /*0004*/ 	.word	index@(_ZN7cutlass13device_kernelINS_4gemm6kernel13GemmUniversalIN4cute5tupleIJiiiiEEENS1_10collective13CollectiveMmaINS1_35MainloopSm100TmaUmmaWarpSpecializedILi5ELi2ELi4ENS5_IJNS4_1CILi2EEENSA_ILi1EEESC_EEEEENS5_IJNSA_ILi64EEENSA_ILi256EEENSA_ILi128EEEEEENS_12float_e4m3_tENS5_IJlSC_lEEESJ_SK_NS4_8TiledMMAINS4_8MMA_AtomIJNS4_10MMA_TraitsINS4_19SM100_MMA_F8F6F4_SSEJSJ_SJ_fSF_SG_NS4_17integral_constantINS4_4UMMA5MajorELSR_0EEESS_NSP_INSQ_7ScaleInELST_0EEESU_EEEEEENS4_6LayoutINS5_IJSC_SC_SC_EEENS5_IJNSA_ILi0EEESZ_SZ_EEEEENS5_IJNS4_10UnderscoreES12_S12_EEEEENS4_13SM90_TMA_LOADENS4_14ComposedLayoutINS4_7SwizzleILi3ELi4ELi3EEENS4_18smem_ptr_flag_bitsILi8EEENSX_INS5_IJNSA_ILi8EEESH_EEENS5_IJSH_SC_EEEEEEEvNS4_8identityENS4_23SM90_TMA_LOAD_MULTICASTES1F_vS1G_EENS_8epilogue10collective18CollectiveEpilogueINS1J_23Sm100TmaWarpSpecializedILi4ELi2ELi32ELb0ELb0EEEJSI_NS5_IJNSX_ISF_SC_EES1O_EEESJ_SK_SJ_SK_NS1J_6fusion15FusionCallbacksIS1N_NS1Q_17LinearCombinationISJ_fSJ_fLNS_15FloatRoundStyleE2EEESI_S1P_JEEENS4_5SM1004TMEM4LOAD26SM100_TMEM_LOAD_16dp32b32xES15_NS16_INS17_ILi2ELi4ELi3EEES1A_NSX_INS5_IJS1B_SF_EEENS5_IJSF_SC_EEEEEEENS4_39AutoVectorizingCopyWithAssumedAlignmentILi128EEENS4_14SM90_TMA_STOREES24_S26_S26_EEEvvEEEEvNT_6ParamsE)
        /*0008*/ 	.word	0x00000075


	//----- nvinfo : EIATTR_FRAME_SIZE
	.align		4
.L_20:
        /*000c*/ 	.byte	0x04, 0x11
        /*000e*/ 	.short	(.L_22 - .L_21)
	.align		4
.L_21:
        /*0010*/ 	.word	index@($__internal_2_$__cuda_sm10x_tcgen05_guardrail_trap_unallocated_columns_being_dealloced)
        /*0014*/ 	.word	0x00000000


	//----- nvinfo : EIATTR_FRAME_SIZE
	.align		4
.L_22:
        /*0018*/ 	.byte	0x04, 0x11
        /*001a*/ 	.short	(.L_24 - .L_23)
	.align		4
.L_23:
        /*001c*/ 	.word	index@($__internal_1_$__cuda_sm10x_tcgen05_guardrail_trap_phase_invalid_during_alloc)
        /*0020*/ 	.word	0x00000000


	//----- nvinfo : EIATTR_FRAME_SIZE
	.align		4
.L_24:
        /*0024*/ 	.byte	0x04, 0x11
        /*0026*/ 	.short	(.L_26 - .L_25)
	.align		4
.L_25:
        /*0028*/ 	.word	index@($__internal_0_$__cuda_sm10x_tcgen05_guardrail_trap_col_being_dealloced_not_returned_by_alloc)
        /*002c*/ 	.word	0x00000000


	//----- nvinfo : EIATTR_FRAME_SIZE
	.align		4
.L_26:
        /*0030*/ 	.byte	0x04, 0x11
        /*0032*/ 	.short	(.L_28 - .L_27)
	.align		4
.L_27:
        /*0034*/ 	.word	index@(_ZN7cutlass13device_kernelINS_4gemm6kernel13GemmUniversalIN4cute5tupleIJiiiiEEENS1_10collective13CollectiveMmaINS1_35MainloopSm100TmaUmmaWarpSpecializedILi5ELi2ELi4ENS5_IJNS4_1CILi2EEENSA_ILi1EEESC_EEEEENS5_IJNSA_ILi64EEENSA_ILi256EEENSA_ILi128EEEEEENS_12float_e4m3_tENS5_IJlSC_lEEESJ_SK_NS4_8TiledMMAINS4_8MMA_AtomIJNS4_10MMA_TraitsINS4_19SM100_MMA_F8F6F4_SSEJSJ_SJ_fSF_SG_NS4_17integral_constantINS4_4UMMA5MajorELSR_0EEESS_NSP_INSQ_7ScaleInELST_0EEESU_EEEEEENS4_6LayoutINS5_IJSC_SC_SC_EEENS5_IJNSA_ILi0EEESZ_SZ_EEEEENS5_IJNS4_10UnderscoreES12_S12_EEEEENS4_13SM90_TMA_LOADENS4_14ComposedLayoutINS4_7SwizzleILi3ELi4ELi3EEENS4_18smem_ptr_flag_bitsILi8EEENSX_INS5_IJNSA_ILi8EEESH_EEENS5_IJSH_SC_EEEEEEEvNS4_8identityENS4_23SM90_TMA_LOAD_MULTICASTES1F_vS1G_EENS_8epilogue10collective18CollectiveEpilogueINS1J_23Sm100TmaWarpSpecializedILi4ELi2ELi32ELb0ELb0EEEJSI_NS5_IJNSX_ISF_SC_EES1O_EEESJ_SK_SJ_SK_NS1J_6fusion15FusionCallbacksIS1N_NS1Q_17LinearCombinationISJ_fSJ_fLNS_15FloatRoundStyleE2EEESI_S1P_JEEENS4_5SM1004TMEM4LOAD26SM100_TMEM_LOAD_16dp32b32xES15_NS16_INS17_ILi2ELi4ELi3EEES1A_NSX_INS5_IJS1B_SF_EEENS5_IJSF_SC_EEEEEEENS4_39AutoVectorizingCopyWithAssumedAlignmentILi128EEENS4_14SM90_TMA_STOREES24_S26_S26_EEEvvEEEEvNT_6ParamsE)
        /*0038*/ 	.word	0x00000000


	//----- nvinfo : EIATTR_MIN_STACK_SIZE
	.align		4
.L_28:
        /*003c*/ 	.byte	0x04, 0x12
        /*003e*/ 	.short	(.L_30 - .L_29)
	.align		4
.L_29:
        /*0040*/ 	.word	index@(_ZN7cutlass13device_kernelINS_4gemm6kernel13GemmUniversalIN4cute5tupleIJiiiiEEENS1_10collective13CollectiveMmaINS1_35MainloopSm100TmaUmmaWarpSpecializedILi5ELi2ELi4ENS5_IJNS4_1CILi2EEENSA_ILi1EEESC_EEEEENS5_IJNSA_ILi64EEENSA_ILi256EEENSA_ILi128EEEEEENS_12float_e4m3_tENS5_IJlSC_lEEESJ_SK_NS4_8TiledMMAINS4_8MMA_AtomIJNS4_10MMA_TraitsINS4_19SM100_MMA_F8F6F4_SSEJSJ_SJ_fSF_SG_NS4_17integral_constantINS4_4UMMA5MajorELSR_0EEESS_NSP_INSQ_7ScaleInELST_0EEESU_EEEEEENS4_6LayoutINS5_IJSC_SC_SC_EEENS5_IJNSA_ILi0EEESZ_SZ_EEEEENS5_IJNS4_10UnderscoreES12_S12_EEEEENS4_13SM90_TMA_LOADENS4_14ComposedLayoutINS4_7SwizzleILi3ELi4ELi3EEENS4_18smem_ptr_flag_bitsILi8EEENSX_INS5_IJNSA_ILi8EEESH_EEENS5_IJSH_SC_EEEEEEEvNS4_8identityENS4_23SM90_TMA_LOAD_MULTICASTES1F_vS1G_EENS_8epilogue10collective18CollectiveEpilogueINS1J_23Sm100TmaWarpSpecializedILi4ELi2ELi32ELb0ELb0EEEJSI_NS5_IJNSX_ISF_SC_EES1O_EEESJ_SK_SJ_SK_NS1J_6fusion15FusionCallbacksIS1N_NS1Q_17LinearCombinationISJ_fSJ_fLNS_15FloatRoundStyleE2EEESI_S1P_JEEENS4_5SM1004TMEM4LOAD26SM100_TMEM_LOAD_16dp32b32xES15_NS16_INS17_ILi2ELi4ELi3EEES1A_NSX_INS5_IJS1B_SF_EEENS5_IJSF_SC_EEEEEEENS4_39AutoVectorizingCopyWithAssumedAlignmentILi128EEENS4_14SM90_TMA_STOREES24_S26_S26_EEEvvEEEEvNT_6ParamsE)
        /*0044*/ 	.word	0x00000000
.L_30:


//--------------------- .nv.compat                --------------------------
	.section	.nv.compat,"",@"SHT_CUDA_COMPAT_INFO"
	.align	4
        /*0000*/ 	.byte	0x02, 0x09, 0x01, 0x00, 0x02, 0x02, 0x02, 0x00, 0x02, 0x05, 0x05, 0x00, 0x03, 0x07, 0x01, 0x01
        /*0010*/ 	.byte	0x02, 0x03, 0x01, 0x00, 0x02, 0x06, 0x01, 0x00, 0x04, 0x0b, 0x08, 0x00, 0x09, 0x00, 0x00, 0x00
        /*0020*/ 	.byte	0x00, 0x00, 0x00, 0x00


//--------------------- .nv.info._ZN7cutlass13device_kernelINS_4gemm6kernel13GemmUniversalIN4cute5tupleIJiiiiEEENS1_10collective13CollectiveMmaINS1_35MainloopSm100TmaUmmaWarpSpecializedILi5ELi2ELi4ENS5_IJNS4_1CILi2EEENSA_ILi1EEESC_EEEEENS5_IJNSA_ILi64EEENSA_ILi256EEENSA_ILi128EEEEEENS_12float_e4m3_tENS5_IJlSC_lEEESJ_SK_NS4_8TiledMMAINS4_8MMA_AtomIJNS4_10MMA_TraitsINS4_19SM100_MMA_F8F6F4_SSEJSJ_SJ_fSF_SG_NS4_17integral_constantINS4_4UMMA5MajorELSR_0EEESS_NSP_INSQ_7ScaleInELST_0EEESU_EEEEEENS4_6LayoutINS5_IJSC_SC_SC_EEENS5_IJNSA_ILi0EEESZ_SZ_EEEEENS5_IJNS4_10UnderscoreES12_S12_EEEEENS4_13SM90_TMA_LOADENS4_14ComposedLayoutINS4_7SwizzleILi3ELi4ELi3EEENS4_18smem_ptr_flag_bitsILi8EEENSX_INS5_IJNSA_ILi8EEESH_EEENS5_IJSH_SC_EEEEEEEvNS4_8identityENS4_23SM90_TMA_LOAD_MULTICASTES1F_vS1G_EENS_8epilogue10collective18CollectiveEpilogueINS1J_23Sm100TmaWarpSpecializedILi4ELi2ELi32ELb0ELb0EEEJSI_NS5_IJNSX_ISF_SC_EES1O_EEESJ_SK_SJ_SK_NS1J_6fusion15FusionCallbacksIS1N_NS1Q_17LinearCombinationISJ_fSJ_fLNS_15FloatRoundStyleE2EEESI_S1P_JEEENS4_5SM1004TMEM4LOAD26SM100_TMEM_LOAD_16dp32b32xES15_NS16_INS17_ILi2ELi4ELi3EEES1A_NSX_INS5_IJS1B_SF_EEENS5_IJSF_SC_EEEEEEENS4_39AutoVectorizingCopyWithAssumedAlignmentILi128EEENS4_14SM90_TMA_STOREES24_S26_S26_EEEvvEEEEvNT_6ParamsE --------------------------
	.section	.nv.info._ZN7cutlass13device_kernelINS_4gemm6kernel13GemmUniversalIN4cute5tupleIJiiiiEEENS1_10collective13CollectiveMmaINS1_35MainloopSm100TmaUmmaWarpSpecializedILi5ELi2ELi4ENS5_IJNS4_1CILi2EEENSA_ILi1EEESC_EEEEENS5_IJNSA_ILi64EEENSA_ILi256EEENSA_ILi128EEEEEENS_12float_e4m3_tENS5_IJlSC_lEEESJ_SK_NS4_8TiledMMAINS4_8MMA_AtomIJNS4_10MMA_TraitsINS4_19SM100_MMA_F8F6F4_SSEJSJ_SJ_fSF_SG_NS4_17integral_constantINS4_4UMMA5MajorELSR_0EEESS_NSP_INSQ_7ScaleInELST_0EEESU_EEEEEENS4_6LayoutINS5_IJSC_SC_SC_EEENS5_IJNSA_ILi0EEESZ_SZ_EEEEENS5_IJNS4_10UnderscoreES12_S12_EEEEENS4_13SM90_TMA_LOADENS4_14ComposedLayoutINS4_7SwizzleILi3ELi4ELi3EEENS4_18smem_ptr_flag_bitsILi8EEENSX_INS5_IJNSA_ILi8EEESH_EEENS5_IJSH_SC_EEEEEEEvNS4_8identityENS4_23SM90_TMA_LOAD_MULTICASTES1F_vS1G_EENS_8epilogue10collective18CollectiveEpilogueINS1J_23Sm100TmaWarpSpecializedILi4ELi2ELi32ELb0ELb0EEEJSI_NS5_IJNSX_ISF_SC_EES1O_EEESJ_SK_SJ_SK_NS1J_6fusion15FusionCallbacksIS1N_NS1Q_17LinearCombinationISJ_fSJ_fLNS_15FloatRoundStyleE2EEESI_S1P_JEEENS4_5SM1004TMEM4LOAD26SM100_TMEM_LOAD_16dp32b32xES15_NS16_INS17_ILi2ELi4ELi3EEES1A_NSX_INS5_IJS1B_SF_EEENS5_IJSF_SC_EEEEEEENS4_39AutoVectorizingCopyWithAssumedAlignmentILi128EEENS4_14SM90_TMA_STOREES24_S26_S26_EEEvvEEEEvNT_6ParamsE,"",@"SHT_CUDA_INFO"
	.sectionflags	@""
	.align	4


	//----- nvinfo : EIATTR_CUDA_API_VERSION
	.align		4
        /*0000*/ 	.byte	0x04, 0x37
        /*0002*/ 	.short	(.L_32 - .L_31)
.L_31:
        /*0004*/ 	.word	0x00000082


	//----- nvinfo : EIATTR_KPARAM_INFO
	.align		4
.L_32:
        /*0008*/ 	.byte	0x04, 0x17
        /*000a*/ 	.short	(.L_34 - .L_33)
.L_33:
        /*000c*/ 	.word	0x00000000
        /*0010*/ 	.short	0x0000
        /*0012*/ 	.short	0x0000
        /*0014*/ 	.byte	0x00, 0xf0, 0x01, 0x20


	//----- nvinfo : EIATTR_AT_ENTRY_FRAGMENTS
	.align		4
.L_34:
        /*0018*/ 	.byte	0x04, 0x4f
        /*001a*/ 	.short	(.L_36 - .L_35)


	//   ....[0]....
.L_35:
        /*001c*/ 	.word	0x00000006


	//----- nvinfo : EIATTR_RESERVED_SMEM_USED
	.align		4
.L_36:
        /*0020*/ 	.byte	0x01, 0x41
	.zero		2


	//----- nvinfo : EIATTR_SPARSE_MMA_MASK
	.align		4
        /*0024*/ 	.byte	0x03, 0x50
        /*0026*/ 	.short	0x0000


	//----- nvinfo : EIATTR_TCGEN05_1CTA_USED
	.align		4
        /*0028*/ 	.byte	0x01, 0x51
	.zero		2


	//----- nvinfo : EIATTR_MAXREG_COUNT
	.align		4
        /*002c*/ 	.byte	0x03, 0x1b
        /*002e*/ 	.short	0x00ff


	//----- nvinfo : EIATTR_NUM_BARRIERS
	.align		4
        /*0030*/ 	.byte	0x02, 0x4c
        /*0032*/ 	.byte	0x07
	.zero		1


	//----- nvinfo : EIATTR_EXTERNS
	.align		4
        /*0034*/ 	.byte	0x04, 0x0f
        /*0036*/ 	.short	(.L_38 - .L_37)


	//   ....[0]....
	.align		4
.L_37:
        /*0038*/ 	.word	index@(__assertfail)


	//----- nvinfo : EIATTR_MERCURY_ISA_VERSION
	.align		4
.L_38:
        /*003c*/ 	.byte	0x03, 0x5f
        /*003e*/ 	.short	0x0101


	//----- nvinfo : EIATTR_INT_WARP_WIDE_INSTR_OFFSETS
	.align		4
        /*0040*/ 	.byte	0x04, 0x31
        /*0042*/ 	.short	(.L_40 - .L_39)


	//   ....[0]....
.L_39:
        /*0044*/ 	.word	0x00003d70


	//   ....[1]....
        /*0048*/ 	.word	0x00003d90


	//   ....[2]....
        /*004c*/ 	.word	0x00003dc0


	//   ....[3]....
        /*0050*/ 	.word	0x000049d0


	//   ....[4]....
        /*0054*/ 	.word	0x00004a30


	//   ....[5]....
        /*0058*/ 	.word	0x00004b10


	//   ....[6]....
        /*005c*/ 	.word	0x00004b90


	//   ....[7]....
        /*0060*/ 	.word	0x00004c80


	//   ....[8]....
        /*0064*/ 	.word	0x00004d10


	//   ....[9]....
        /*0068*/ 	.word	0x00004e00


	//   ....[10]....
        /*006c*/ 	.word	0x00004eb0


	//----- nvinfo : EIATTR_COOP_GROUP_MASK_REGIDS
	.align		4
.L_40:
        /*0070*/ 	.byte	0x04, 0x29
        /*0072*/ 	.short	(.L_42 - .L_41)


	//   ....[0]....
.L_41:
        /*0074*/ 	.word	0xffffffff


	//   ....[1]....
        /*0078*/ 	.word	0xffffffff


	//   ....[2]....
        /*007c*/ 	.word	0xffffffff


	//   ....[3]....
        /*0080*/ 	.word	0xffffffff


	//   ....[4]....
        /*0084*/ 	.word	0xffffffff


	//   ....[5]....
        /*0088*/ 	.word	0xffffffff


	//   ....[6]....
        /*008c*/ 	.word	0xffffffff


	//   ....[7]....
        /*0090*/ 	.word	0xffffffff


	//   ....[8]....
        /*0094*/ 	.word	0xffffffff


	//   ....[9]....
        /*0098*/ 	.word	0xffffffff


	//   ....[10]....
        /*009c*/ 	.word	0xffffffff


	//   ....[11]....
        /*00a0*/ 	.word	0xffffffff


	//   ....[12]....
        /*00a4*/ 	.word	0xffffffff


	//   ....[13]....
        /*00a8*/ 	.word	0xffffffff


	//----- nvinfo : EIATTR_COOP_GROUP_INSTR_OFFSETS
	.align		4
.L_42:
        /*00ac*/ 	.byte	0x04, 0x28
        /*00ae*/ 	.short	(.L_44 - .L_43)


	//   ....[0]....
.L_43:
        /*00b0*/ 	.word	0x00000080


	//   ....[1]....
        /*00b4*/ 	.word	0x000004f0


	//   ....[2]....
        /*00b8*/ 	.word	0x000006b0


	//   ....[3]....
        /*00bc*/ 	.word	0x00000850


	//   ....[4]....
        /*00c0*/ 	.word	0x00000950


	//   ....[5]....
        /*00c4*/ 	.word	0x00000ac0


	//   ....[6]....
        /*00c8*/ 	.word	0x00000c60


	//   ....[7]....
        /*00cc*/ 	.word	0x00000e10


	//   ....[8]....
        /*00d0*/ 	.word	0x00001ff0


	//   ....[9]....
        /*00d4*/ 	.word	0x00002f60


	//   ....[10]....
        /*00d8*/ 	.word	0x00003170


	//   ....[11]....
        /*00dc*/ 	.word	0x000031a0


	//   ....[12]....
        /*00e0*/ 	.word	0x00003c50


	//   ....[13]....
        /*00e4*/ 	.word	0x00003e80


	//----- nvinfo : EIATTR_VRC_CTA_INIT_COUNT
	.align		4
.L_44:
        /*00e8*/ 	.byte	0x02, 0x4a
        /*00ea*/ 	.byte	0x80
	.zero		1


	//----- nvinfo : EIATTR_SYSCALL_OFFSETS
	.align		4
        /*00ec*/ 	.byte	0x04, 0x46
        /*00ee*/ 	.short	(.L_46 - .L_45)


	//   ....[0]....
.L_45:
        /*00f0*/ 	.word	0x00005b40


	//   ....[1]....
        /*00f4*/ 	.word	0x00005c80


	//   ....[2]....
        /*00f8*/ 	.word	0x000064b0


	//   ....[3]....
        /*00fc*/ 	.word	0x00007240


	//   ....[4]....
        /*0100*/ 	.word	0x00007f90


	//   ....[5]....
        /*0104*/ 	.word	0x00008d10


	//----- nvinfo : EIATTR_MBARRIER_INSTR_OFFSETS
	.align		4
.L_46:
        /*0108*/ 	.byte	0x04, 0x39
        /*010a*/ 	.short	(.L_48 - .L_47)


	//   ....[0]....
.L_47:
        /*010c*/ 	.word	0x00000600
        /*0110*/ 	.word	0x000000ff
        /*0114*/ 	.word	0x00000000
        /*0118*/ 	.short	0x0100
        /*011a*/ 	.byte	0x04
	.zero		1


	//   ....[1]....
        /*011c*/ 	.word	0x00000610
        /*0120*/ 	.word	0x000000ff
        /*0124*/ 	.word	0x00000028
        /*0128*/ 	.short	0x0100
        /*012a*/ 	.byte	0x04
	.zero		1


	//   ....[2]....
        /*012c*/ 	.word	0x00000620
        /*0130*/ 	.word	0x000000ff
        /*0134*/ 	.word	0x00000008
        /*0138*/ 	.short	0x0100
        /*013a*/ 	.byte	0x04
	.zero		1


	//   ....[3]....
        /*013c*/ 	.word	0x00000630
        /*0140*/ 	.word	0x000000ff
        /*0144*/ 	.word	0x00000030
        /*0148*/ 	.short	0x0100
        /*014a*/ 	.byte	0x04
	.zero		1


	//   ....[4]....
        /*014c*/ 	.word	0x00000640
        /*0150*/ 	.word	0x000000ff
        /*0154*/ 	.word	0x00000010
        /*0158*/ 	.short	0x0100
        /*015a*/ 	.byte	0x04
	.zero		1


	//   ....[5]....
        /*015c*/ 	.word	0x00000650
        /*0160*/ 	.word	0x000000ff
        /*0164*/ 	.word	0x00000038
        /*0168*/ 	.short	0x0100
        /*016a*/ 	.byte	0x04
	.zero		1


	//   ....[6]....
        /*016c*/ 	.word	0x00000660
        /*0170*/ 	.word	0x000000ff
        /*0174*/ 	.word	0x00000018
        /*0178*/ 	.short	0x0100
        /*017a*/ 	.byte	0x04
	.zero		1


	//   ....[7]....
        /*017c*/ 	.word	0x00000670
        /*0180*/ 	.word	0x000000ff
        /*0184*/ 	.word	0x00000040
        /*0188*/ 	.short	0x0100
        /*018a*/ 	.byte	0x04
	.zero		1


	//   ....[8]....
        /*018c*/ 	.word	0x00000680
        /*0190*/ 	.word	0x000000ff
        /*0194*/ 	.word	0x00000020
        /*0198*/ 	.short	0x0100
        /*019a*/ 	.byte	0x04
	.zero		1


	//   ....[9]....
        /*019c*/ 	.word	0x00000690
        /*01a0*/ 	.word	0x000000ff
        /*01a4*/ 	.word	0x00000048
        /*01a8*/ 	.short	0x0100
        /*01aa*/ 	.byte	0x04
	.zero		1


	//   ....[10]....
        /*01ac*/ 	.word	0x000007c0
        /*01b0*/ 	.word	0x000000ff
        /*01b4*/ 	.word	0x00000050
        /*01b8*/ 	.short	0x0100
        /*01ba*/ 	.byte	0x04
	.zero		1


	//   ....[11]....
        /*01bc*/ 	.word	0x000007d0
        /*01c0*/ 	.word	0x000000ff
        /*01c4*/ 	.word	0x00000070
        /*01c8*/ 	.short	0x0100
        /*01ca*/ 	.byte	0x04
	.zero		1


	//   ....[12]....
        /*01cc*/ 	.word	0x000007e0
        /*01d0*/ 	.word	0x000000ff
        /*01d4*/ 	.word	0x00000058
        /*01d8*/ 	.short	0x0100
        /*01da*/ 	.byte	0x04
	.zero		1


	//   ....[13]....
        /*01dc*/ 	.word	0x000007f0
        /*01e0*/ 	.word	0x000000ff
        /*01e4*/ 	.word	0x00000078
        /*01e8*/ 	.short	0x0100
        /*01ea*/ 	.byte	0x04
	.zero		1


	//   ....[14]....
        /*01ec*/ 	.word	0x00000800
        /*01f0*/ 	.word	0x000000ff
        /*01f4*/ 	.word	0x00000060
        /*01f8*/ 	.short	0x0100
        /*01fa*/ 	.byte	0x04
	.zero		1


	//   ....[15]....
        /*01fc*/ 	.word	0x00000810
        /*0200*/ 	.word	0x000000ff
        /*0204*/ 	.word	0x00000080
        /*0208*/ 	.short	0x0100
        /*020a*/ 	.byte	0x04
	.zero		1


	//   ....[16]....
        /*020c*/ 	.word	0x00000820
        /*0210*/ 	.word	0x000000ff
        /*0214*/ 	.word	0x00000068
        /*0218*/ 	.short	0x0100
        /*021a*/ 	.byte	0x04
	.zero		1


	//   ....[17]....
        /*021c*/ 	.word	0x00000830
        /*0220*/ 	.word	0x000000ff
        /*0224*/ 	.word	0x00000088
        /*0228*/ 	.short	0x0100
        /*022a*/ 	.byte	0x04
	.zero		1


	//   ....[18]....
        /*022c*/ 	.word	0x00000920
        /*0230*/ 	.word	0x000000ff
        /*0234*/ 	.word	0x00000090
        /*0238*/ 	.short	0x0100
        /*023a*/ 	.byte	0x06
	.zero		1


	//   ....[19]....
        /*023c*/ 	.word	0x00000930
        /*0240*/ 	.word	0x000000ff
        /*0244*/ 	.word	0x00000098
        /*0248*/ 	.short	0x0100
        /*024a*/ 	.byte	0x06
	.zero		1


	//   ....[20]....
        /*024c*/ 	.word	0x00000a70
        /*0250*/ 	.word	0x000000ff
        /*0254*/ 	.word	0x000000a0
        /*0258*/ 	.short	0x0100
        /*025a*/ 	.byte	0x06
	.zero		1


	//   ....[21]....
        /*025c*/ 	.word	0x00000a80
        /*0260*/ 	.word	0x000000ff
        /*0264*/ 	.word	0x000000b0
        /*0268*/ 	.short	0x0100
        /*026a*/ 	.byte	0x06
	.zero		1


	//   ....[22]....
        /*026c*/ 	.word	0x00000a90
        /*0270*/ 	.word	0x000000ff
        /*0274*/ 	.word	0x000000a8
        /*0278*/ 	.short	0x0100
        /*027a*/ 	.byte	0x06
	.zero		1


	//   ....[23]....
        /*027c*/ 	.word	0x00000aa0
        /*0280*/ 	.word	0x000000ff
        /*0284*/ 	.word	0x000000b8
        /*0288*/ 	.short	0x0100
        /*028a*/ 	.byte	0x06
	.zero		1


	//   ....[24]....
        /*028c*/ 	.word	0x00000bd0
        /*0290*/ 	.word	0x000000ff
        /*0294*/ 	.word	0x000000c0
        /*0298*/ 	.short	0x0100
        /*029a*/ 	.byte	0x04
	.zero		1


	//   ....[25]....
        /*029c*/ 	.word	0x00000be0
        /*02a0*/ 	.word	0x000000ff
        /*02a4*/ 	.word	0x000000e0
        /*02a8*/ 	.short	0x0100
        /*02aa*/ 	.byte	0x04
	.zero		1


	//   ....[26]....
        /*02ac*/ 	.word	0x00000bf0
        /*02b0*/ 	.word	0x000000ff
        /*02b4*/ 	.word	0x000000c8
        /*02b8*/ 	.short	0x0100
        /*02ba*/ 	.byte	0x04
	.zero		1


	//   ....[27]....
        /*02bc*/ 	.word	0x00000c00
        /*02c0*/ 	.word	0x000000ff
        /*02c4*/ 	.word	0x000000e8
        /*02c8*/ 	.short	0x0100
        /*02ca*/ 	.byte	0x04
	.zero		1


	//   ....[28]....
        /*02cc*/ 	.word	0x00000c10
        /*02d0*/ 	.word	0x000000ff
        /*02d4*/ 	.word	0x000000d0
        /*02d8*/ 	.short	0x0100
        /*02da*/ 	.byte	0x04
	.zero		1


	//   ....[29]....
        /*02dc*/ 	.word	0x00000c20
        /*02e0*/ 	.word	0x000000ff
        /*02e4*/ 	.word	0x000000f0
        /*02e8*/ 	.short	0x0100
        /*02ea*/ 	.byte	0x04
	.zero		1


	//   ....[30]....
        /*02ec*/ 	.word	0x00000c30
        /*02f0*/ 	.word	0x000000ff
        /*02f4*/ 	.word	0x000000d8
        /*02f8*/ 	.short	0x0100
        /*02fa*/ 	.byte	0x04
	.zero		1


	//   ....[31]....
        /*02fc*/ 	.word	0x00000c40
        /*0300*/ 	.word	0x000000ff
        /*0304*/ 	.word	0x000000f8
        /*0308*/ 	.short	0x0100
        /*030a*/ 	.byte	0x04
	.zero		1


	//   ....[32]....
        /*030c*/ 	.word	0x00000d30
        /*0310*/ 	.word	0x000000ff
        /*0314*/ 	.word	0x00000100
        /*0318*/ 	.short	0x0100
        /*031a*/ 	.byte	0x04
	.zero		1


	//   ....[33]....
        /*031c*/ 	.word	0x00000d40
        /*0320*/ 	.word	0x000000ff
        /*0324*/ 	.word	0x00000110
        /*0328*/ 	.short	0x0100
        /*032a*/ 	.byte	0x04
	.zero		1


	//   ....[34]....
        /*032c*/ 	.word	0x00000d50
        /*0330*/ 	.word	0x000000ff
        /*0334*/ 	.word	0x00000108
        /*0338*/ 	.short	0x0100
        /*033a*/ 	.byte	0x04
	.zero		1


	//   ....[35]....
        /*033c*/ 	.word	0x00000d60
        /*0340*/ 	.word	0x000000ff
        /*0344*/ 	.word	0x00000118
        /*0348*/ 	.short	0x0100
        /*034a*/ 	.byte	0x04
	.zero		1


	//   ....[36]....
        /*034c*/ 	.word	0x000018a0
        /*0350*/ 	.word	0x00000000
        /*0354*/ 	.word	0x00000110
        /*0358*/ 	.short	0x010a
        /*035a*/ 	.byte	0xff
	.zero		1


	//   ....[37]....
        /*035c*/ 	.word	0x000018c0
        /*0360*/ 	.word	0x00000000
        /*0364*/ 	.word	0x00000100
        /*0368*/ 	.short	0x0101
        /*036a*/ 	.byte	0xff
	.zero		1


	//   ....[38]....
        /*036c*/ 	.word	0x00001980
        /*0370*/ 	.word	0x000000ff
        /*0374*/ 	.word	0x00000028
        /*0378*/ 	.short	0x010a
        /*037a*/ 	.byte	0x04
	.zero		1


	//   ....[39]....
        /*037c*/ 	.word	0x00001a00
        /*0380*/ 	.word	0x000000ff
        /*0384*/ 	.word	0x00000028
        /*0388*/ 	.short	0x010a
        /*038a*/ 	.byte	0x21
	.zero		1


	//   ....[40]....
        /*038c*/ 	.word	0x00001b90
        /*0390*/ 	.word	0x000000ff
        /*0394*/ 	.word	0x00000028
        /*0398*/ 	.short	0x010a
        /*039a*/ 	.byte	0x08
	.zero		1


	//   ....[41]....
        /*039c*/ 	.word	0x00001cb0
        /*03a0*/ 	.word	0x000000ff
        /*03a4*/ 	.word	0x00000098
        /*03a8*/ 	.short	0x0101
        /*03aa*/ 	.byte	0x07
	.zero		1


	//   ....[42]....
        /*03ac*/ 	.word	0x00001cd0
        /*03b0*/ 	.word	0x000000ff
        /*03b4*/ 	.word	0x00000028
        /*03b8*/ 	.short	0x010a
        /*03ba*/ 	.byte	0x04
	.zero		1


	//   ....[43]....
        /*03bc*/ 	.word	0x00001d50
        /*03c0*/ 	.word	0x000000ff
        /*03c4*/ 	.word	0x00000028
        /*03c8*/ 	.short	0x010a
        /*03ca*/ 	.byte	0x09
	.zero		1


	//   ....[44]....
        /*03cc*/ 	.word	0x00001ef0
        /*03d0*/ 	.word	0x000000ff
        /*03d4*/ 	.word	0x00000028
        /*03d8*/ 	.short	0x010a
        /*03da*/ 	.byte	0x06
	.zero		1


	//   ....[45]....
        /*03dc*/ 	.word	0x00002020
        /*03e0*/ 	.word	0x00000003
        /*03e4*/ 	.word	0x000000a0
        /*03e8*/ 	.short	0x010a
        /*03ea*/ 	.byte	0xff
	.zero		1


	//   ....[46]....
        /*03ec*/ 	.word	0x00002170
        /*03f0*/ 	.word	0x00000000
        /*03f4*/ 	.word	0x00000000
        /*03f8*/ 	.short	0x0101
        /*03fa*/ 	.byte	0xff
	.zero		1


	//   ....[47]....
        /*03fc*/ 	.word	0x00002720
        /*0400*/ 	.word	0x000000ff
        /*0404*/ 	.word	0x00000000
        /*0408*/ 	.short	0x010a
        /*040a*/ 	.byte	0x04
	.zero		1


	//   ....[48]....
        /*040c*/ 	.word	0x000027b0
        /*0410*/ 	.word	0x000000ff
        /*0414*/ 	.word	0x00000000
        /*0418*/ 	.short	0x010a
        /*041a*/ 	.byte	0x05
	.zero		1


	//   ....[49]....
        /*041c*/ 	.word	0x00002840
        /*0420*/ 	.word	0x000000ff
        /*0424*/ 	.word	0x00000000
        /*0428*/ 	.short	0x010a
        /*042a*/ 	.byte	0x05
	.zero		1


	//   ....[50]....
        /*042c*/ 	.word	0x000028d0
        /*0430*/ 	.word	0x000000ff
        /*0434*/ 	.word	0x00000000
        /*0438*/ 	.short	0x010a
        /*043a*/ 	.byte	0x05
	.zero		1


	//   ....[51]....
        /*043c*/ 	.word	0x00002970
        /*0440*/ 	.word	0x00000000
        /*0444*/ 	.word	0x00000000
        /*0448*/ 	.short	0x010a
        /*044a*/ 	.byte	0xff
	.zero		1


	//   ....[52]....
        /*044c*/ 	.word	0x00002ab0
        /*0450*/ 	.word	0x00000002
        /*0454*/ 	.word	0x00000100
        /*0458*/ 	.short	0x010a
        /*045a*/ 	.byte	0xff
	.zero		1


	//   ....[53]....
        /*045c*/ 	.word	0x00002b10
        /*0460*/ 	.word	0x00000004
        /*0464*/ 	.word	0x00000000
        /*0468*/ 	.short	0x0101
        /*046a*/ 	.byte	0xff
	.zero		1


	//   ....[54]....
        /*046c*/ 	.word	0x00002b30
        /*0470*/ 	.word	0x000000ff
        /*0474*/ 	.word	0x000000b0
        /*0478*/ 	.short	0x010a
        /*047a*/ 	.byte	0x04
	.zero		1


	//   ....[55]....
        /*047c*/ 	.word	0x00002c50
        /*0480*/ 	.word	0x00000002
        /*0484*/ 	.word	0x000000a0
        /*0488*/ 	.short	0x010a
        /*048a*/ 	.byte	0xff
	.zero		1


	//   ....[56]....
        /*048c*/ 	.word	0x00002d60
        /*0490*/ 	.word	0x00000002
        /*0494*/ 	.word	0x00000000
        /*0498*/ 	.short	0x0101
        /*049a*/ 	.byte	0xff
	.zero		1


	//   ....[57]....
        /*049c*/ 	.word	0x00002df0
        /*04a0*/ 	.word	0x000000ff
        /*04a4*/ 	.word	0x000000b0
        /*04a8*/ 	.short	0x0106
        /*04aa*/ 	.byte	0x04
	.zero		1


	//   ....[58]....
        /*04ac*/ 	.word	0x00002e10
        /*04b0*/ 	.word	0x000000ff
        /*04b4*/ 	.word	0x000000b0
        /*04b8*/ 	.short	0x010a
        /*04ba*/ 	.byte	0x04
	.zero		1


	//   ....[59]....
        /*04bc*/ 	.word	0x00002ea0
        /*04c0*/ 	.word	0x000000ff
        /*04c4*/ 	.word	0x000000b0
        /*04c8*/ 	.short	0x0106
        /*04ca*/ 	.byte	0x07
	.zero		1


	//   ....[60]....
        /*04cc*/ 	.word	0x00002ee0
        /*04d0*/ 	.word	0x00000000
        /*04d4*/ 	.word	0x000000b0
        /*04d8*/ 	.short	0x010a
        /*04da*/ 	.byte	0xff
	.zero		1


	//   ....[61]....
        /*04dc*/ 	.word	0x00003440
        /*04e0*/ 	.word	0x00000000
        /*04e4*/ 	.word	0x000000a0
        /*04e8*/ 	.short	0x010a
        /*04ea*/ 	.byte	0xff
	.zero		1


	//   ....[62]....
        /*04ec*/ 	.word	0x00003540
        /*04f0*/ 	.word	0x00000003
        /*04f4*/ 	.word	0x00000000
        /*04f8*/ 	.short	0x0101
        /*04fa*/ 	.byte	0xff
	.zero		1


	//   ....[63]....
        /*04fc*/ 	.word	0x00003550
        /*0500*/ 	.word	0x000000ff
        /*0504*/ 	.word	0x00000000
        /*0508*/ 	.short	0x010a
        /*050a*/ 	.byte	0x04
	.zero		1


	//   ....[64]....
        /*050c*/ 	.word	0x000035d0
        /*0510*/ 	.word	0x000000ff
        /*0514*/ 	.word	0x000000e0
        /*0518*/ 	.short	0x010a
        /*051a*/ 	.byte	0x1f
	.zero		1


	//   ....[65]....
        /*051c*/ 	.word	0x000036b0
        /*0520*/ 	.word	0x000000ff
        /*0524*/ 	.word	0x00000000
        /*0528*/ 	.short	0x010a
        /*052a*/ 	.byte	0x05
	.zero		1


	//   ....[66]....
        /*052c*/ 	.word	0x000037f0
        /*0530*/ 	.word	0x000000ff
        /*0534*/ 	.word	0x00000000
        /*0538*/ 	.short	0x010a
        /*053a*/ 	.byte	0x04
	.zero		1


	//   ....[67]....
        /*053c*/ 	.word	0x00003a80
        /*0540*/ 	.word	0x000000ff
        /*0544*/ 	.word	0x00000000
        /*0548*/ 	.short	0x010a
        /*054a*/ 	.byte	0x04
	.zero		1


	//   ....[68]....
        /*054c*/ 	.word	0x00003b10
        /*0550*/ 	.word	0x000000ff
        /*0554*/ 	.word	0x00000000
        /*0558*/ 	.short	0x010a
        /*055a*/ 	.byte	0x05
	.zero		1


	//   ....[69]....
        /*055c*/ 	.word	0x00003ba0
        /*0560*/ 	.word	0x000000ff
        /*0564*/ 	.word	0x00000000
        /*0568*/ 	.short	0x010a
        /*056a*/ 	.byte	0x05
	.zero		1


	//   ....[70]....
        /*056c*/ 	.word	0x00003c30
        /*0570*/ 	.word	0x000000ff
        /*0574*/ 	.word	0x00000000
        /*0578*/ 	.short	0x010a
        /*057a*/ 	.byte	0x04
	.zero		1


	//   ....[71]....
        /*057c*/ 	.word	0x00004190
        /*0580*/ 	.word	0x00000008
        /*0584*/ 	.word	0x000000a0
        /*0588*/ 	.short	0x010a
        /*058a*/ 	.byte	0xff
	.zero		1


	//   ....[72]....
        /*058c*/ 	.word	0x00004300
        /*0590*/ 	.word	0x00000000
        /*0594*/ 	.word	0x00000000
        /*0598*/ 	.short	0x0101
        /*059a*/ 	.byte	0xff
	.zero		1


	//   ....[73]....
        /*059c*/ 	.word	0x000047e0
        /*05a0*/ 	.word	0x000000ff
        /*05a4*/ 	.word	0x00000098
        /*05a8*/ 	.short	0x010a
        /*05aa*/ 	.byte	0x15
	.zero		1


	//   ....[74]....
        /*05ac*/ 	.word	0x00004970
        /*05b0*/ 	.word	0x000000ff
        /*05b4*/ 	.word	0x00000070
        /*05b8*/ 	.short	0x010a
        /*05ba*/ 	.byte	0x15
	.zero		1


	//   ....[75]....
        /*05bc*/ 	.word	0x00004ac0
        /*05c0*/ 	.word	0x000000ff
        /*05c4*/ 	.word	0x00000050
        /*05c8*/ 	.short	0x010b
        /*05ca*/ 	.byte	0x15
	.zero		1


	//   ....[76]....
        /*05cc*/ 	.word	0x00004ad0
        /*05d0*/ 	.word	0x000000ff
        /*05d4*/ 	.word	0x00000000
        /*05d8*/ 	.short	0x0101
        /*05da*/ 	.byte	0x32
	.zero		1


	//   ....[77]....
        /*05dc*/ 	.word	0x00004ae0
        /*05e0*/ 	.word	0x000000ff
        /*05e4*/ 	.word	0x00000078
        /*05e8*/ 	.short	0x010a
        /*05ea*/ 	.byte	0x15
	.zero		1


	//   ....[78]....
        /*05ec*/ 	.word	0x00004c30
        /*05f0*/ 	.word	0x000000ff
        /*05f4*/ 	.word	0x00000058
        /*05f8*/ 	.short	0x010b
        /*05fa*/ 	.byte	0x15
	.zero		1


	//   ....[79]....
        /*05fc*/ 	.word	0x00004c40
        /*0600*/ 	.word	0x000000ff
        /*0604*/ 	.word	0x00000000
        /*0608*/ 	.short	0x0101
        /*060a*/ 	.byte	0x31
	.zero		1


	//   ....[80]....
        /*060c*/ 	.word	0x00004c50
        /*0610*/ 	.word	0x000000ff
        /*0614*/ 	.word	0x00000080
        /*0618*/ 	.short	0x010a
        /*061a*/ 	.byte	0x15
	.zero		1


	//   ....[81]....
        /*061c*/ 	.word	0x00004db0
        /*0620*/ 	.word	0x000000ff
        /*0624*/ 	.word	0x00000060
        /*0628*/ 	.short	0x010b
        /*062a*/ 	.byte	0x15
	.zero		1


	//   ....[82]....
        /*062c*/ 	.word	0x00004dc0
        /*0630*/ 	.word	0x000000ff
        /*0634*/ 	.word	0x00000000
        /*0638*/ 	.short	0x0101
        /*063a*/ 	.byte	0x30
	.zero		1


	//   ....[83]....
        /*063c*/ 	.word	0x00004dd0
        /*0640*/ 	.word	0x000000ff
        /*0644*/ 	.word	0x00000088
        /*0648*/ 	.short	0x010a
        /*064a*/ 	.byte	0x15
	.zero		1


	//   ....[84]....
        /*064c*/ 	.word	0x00004fc0
        /*0650*/ 	.word	0x000000ff
        /*0654*/ 	.word	0x00000068
        /*0658*/ 	.short	0x010b
        /*065a*/ 	.byte	0x15
	.zero		1


	//   ....[85]....
        /*065c*/ 	.word	0x00004fd0
        /*0660*/ 	.word	0x000000ff
        /*0664*/ 	.word	0x00000000
        /*0668*/ 	.short	0x0101
        /*066a*/ 	.byte	0x2b
	.zero		1


	//   ....[86]....
        /*066c*/ 	.word	0x00005000
        /*0670*/ 	.word	0x000000ff
        /*0674*/ 	.word	0x00000070
        /*0678*/ 	.short	0x010a
        /*067a*/ 	.byte	0x15
	.zero		1


	//   ....[87]....
        /*067c*/ 	.word	0x00005020
        /*0680*/ 	.word	0x000000ff
        /*0684*/ 	.word	0x00000078
        /*0688*/ 	.short	0x010a
        /*068a*/ 	.byte	0x15
	.zero		1


	//   ....[88]....
        /*068c*/ 	.word	0x00005040
        /*0690*/ 	.word	0x000000ff
        /*0694*/ 	.word	0x00000080
        /*0698*/ 	.short	0x010a
        /*069a*/ 	.byte	0x15
	.zero		1


	//   ....[89]....
        /*069c*/ 	.word	0x00005080
        /*06a0*/ 	.word	0x00000000
        /*06a4*/ 	.word	0x00000088
        /*06a8*/ 	.short	0x010a
        /*06aa*/ 	.byte	0xff
	.zero		1


	//   ....[90]....
        /*06ac*/ 	.word	0x000053d0
        /*06b0*/ 	.word	0x00000003
        /*06b4*/ 	.word	0x000000a0
        /*06b8*/ 	.short	0x010a
        /*06ba*/ 	.byte	0xff
	.zero		1


	//   ....[91]....
        /*06bc*/ 	.word	0x00005550
        /*06c0*/ 	.word	0x00000000
        /*06c4*/ 	.word	0x00000000
        /*06c8*/ 	.short	0x0101
        /*06ca*/ 	.byte	0xff
	.zero		1


	//   ....[92]....
        /*06cc*/ 	.word	0x000060a0
        /*06d0*/ 	.word	0x00000002
        /*06d4*/ 	.word	0x00000050
        /*06d8*/ 	.short	0x010a
        /*06da*/ 	.byte	0xff
	.zero		1


	//   ....[93]....
        /*06dc*/ 	.word	0x00006110
        /*06e0*/ 	.word	0x00000047
        /*06e4*/ 	.word	0x000000c0
        /*06e8*/ 	.short	0x010a
        /*06ea*/ 	.byte	0xff
	.zero		1


	//   ....[94]....
        /*06ec*/ 	.word	0x00006200
        /*06f0*/ 	.word	0x00000002
        /*06f4*/ 	.word	0x00000050
        /*06f8*/ 	.short	0x010a
        /*06fa*/ 	.byte	0xff
	.zero		1


	//   ....[95]....
        /*06fc*/ 	.word	0x00006310
        /*0700*/ 	.word	0x00000000
        /*0704*/ 	.word	0x00000000
        /*0708*/ 	.short	0x0101
        /*070a*/ 	.byte	0xff
	.zero		1


	//   ....[96]....
        /*070c*/ 	.word	0x00006390
        /*0710*/ 	.word	0x00000047
        /*0714*/ 	.word	0x000000c0
        /*0718*/ 	.short	0x010a
        /*071a*/ 	.byte	0xff
	.zero		1


	//   ....[97]....
        /*071c*/ 	.word	0x00006ee0
        /*0720*/ 	.word	0x00000070
        /*0724*/ 	.word	0x00000050
        /*0728*/ 	.short	0x010a
        /*072a*/ 	.byte	0xff
	.zero		1


	//   ....[98]....
        /*072c*/ 	.word	0x00006fb0
        /*0730*/ 	.word	0x00000070
        /*0734*/ 	.word	0x00000050
        /*0738*/ 	.short	0x010a
        /*073a*/ 	.byte	0xff
	.zero		1


	//   ....[99]....
        /*073c*/ 	.word	0x000070c0
        /*0740*/ 	.word	0x00000000
        /*0744*/ 	.word	0x00000000
        /*0748*/ 	.short	0x0101
        /*074a*/ 	.byte	0xff
	.zero		1


	//   ....[100]....
        /*074c*/ 	.word	0x00007c30
        /*0750*/ 	.word	0x00000070
        /*0754*/ 	.word	0x00000050
        /*0758*/ 	.short	0x010a
        /*075a*/ 	.byte	0xff
	.zero		1


	//   ....[101]....
        /*075c*/ 	.word	0x00007d00
        /*0760*/ 	.word	0x00000070
        /*0764*/ 	.word	0x00000050
        /*0768*/ 	.short	0x010a
        /*076a*/ 	.byte	0xff
	.zero		1


	//   ....[102]....
        /*076c*/ 	.word	0x00007e10
        /*0770*/ 	.word	0x00000000
        /*0774*/ 	.word	0x00000000
        /*0778*/ 	.short	0x0101
        /*077a*/ 	.byte	0xff
	.zero		1


	//   ....[103]....
        /*077c*/ 	.word	0x000089b0
        /*0780*/ 	.word	0x00000066
        /*0784*/ 	.word	0x00000050
        /*0788*/ 	.short	0x010a
        /*078a*/ 	.byte	0xff
	.zero		1


	//   ....[104]....
        /*078c*/ 	.word	0x00008a80
        /*0790*/ 	.word	0x00000066
        /*0794*/ 	.word	0x00000050
        /*0798*/ 	.short	0x010a
        /*079a*/ 	.byte	0xff
	.zero		1


	//   ....[105]....
        /*079c*/ 	.word	0x00008b90
        /*07a0*/ 	.word	0x00000000
        /*07a4*/ 	.word	0x00000000
        /*07a8*/ 	.short	0x0101
        /*07aa*/ 	.byte	0xff
	.zero		1


	//   ....[106]....
        /*07ac*/ 	.word	0x00009020
        /*07b0*/ 	.word	0x000000ff
        /*07b4*/ 	.word	0x00000000
        /*07b8*/ 	.short	0x0101
        /*07ba*/ 	.byte	0x04
	.zero		1


	//   ....[107]....
        /*07bc*/ 	.word	0x00009830
        /*07c0*/ 	.word	0x00000000
        /*07c4*/ 	.word	0x00000110
        /*07c8*/ 	.short	0x010a
        /*07ca*/ 	.byte	0xff
	.zero		1


	//   ....[108]....
        /*07cc*/ 	.word	0x00009890
        /*07d0*/ 	.word	0x00000000
        /*07d4*/ 	.word	0x00000028
        /*07d8*/ 	.short	0x010a
        /*07da*/ 	.byte	0xff
	.zero		1


	//   ....[109]....
        /*07dc*/ 	.word	0x000098f0
        /*07e0*/ 	.word	0x00000000
        /*07e4*/ 	.word	0x00000028
        /*07e8*/ 	.short	0x010a
        /*07ea*/ 	.byte	0xff
	.zero		1


	//   ....[110]....
        /*07ec*/ 	.word	0x00009940
        /*07f0*/ 	.word	0x00000003
        /*07f4*/ 	.word	0x000000a0
        /*07f8*/ 	.short	0x010a
        /*07fa*/ 	.byte	0xff
	.zero		1


	//   ....[111]....
        /*07fc*/ 	.word	0x000099a0
        /*0800*/ 	.word	0x00000000
        /*0804*/ 	.word	0x00000000
        /*0808*/ 	.short	0x010a
        /*080a*/ 	.byte	0xff
	.zero		1


	//   ....[112]....
        /*080c*/ 	.word	0x00009a00
        /*0810*/ 	.word	0x00000000
        /*0814*/ 	.word	0x00000000
        /*0818*/ 	.short	0x010a
        /*081a*/ 	.byte	0xff
	.zero		1


	//   ....[113]....
        /*081c*/ 	.word	0x00009a60
        /*0820*/ 	.word	0x00000000
        /*0824*/ 	.word	0x00000000
        /*0828*/ 	.short	0x010a
        /*082a*/ 	.byte	0xff
	.zero		1


	//   ....[114]....
        /*082c*/ 	.word	0x00009ac0
        /*0830*/ 	.word	0x00000000
        /*0834*/ 	.word	0x00000000
        /*0838*/ 	.short	0x010a
        /*083a*/ 	.byte	0xff
	.zero		1


	//   ....[115]....
        /*083c*/ 	.word	0x00009b10
        /*0840*/ 	.word	0x00000002
        /*0844*/ 	.word	0x00000100
        /*0848*/ 	.short	0x010a
        /*084a*/ 	.byte	0xff
	.zero		1


	//   ....[116]....
        /*084c*/ 	.word	0x00009b70
        /*0850*/ 	.word	0x00000002
        /*0854*/ 	.word	0x000000b0
        /*0858*/ 	.short	0x010a
        /*085a*/ 	.byte	0xff
	.zero		1


	//   ....[117]....
        /*085c*/ 	.word	0x00009bc0
        /*0860*/ 	.word	0x00000002
        /*0864*/ 	.word	0x000000a0
        /*0868*/ 	.short	0x010a
        /*086a*/ 	.byte	0xff
	.zero		1


	//   ....[118]....
        /*086c*/ 	.word	0x00009c20
        /*0870*/ 	.word	0x00000000
        /*0874*/ 	.word	0x000000b0
        /*0878*/ 	.short	0x010a
        /*087a*/ 	.byte	0xff
	.zero		1


	//   ....[119]....
        /*087c*/ 	.word	0x00009c70
        /*0880*/ 	.word	0x00000000
        /*0884*/ 	.word	0x000000a0
        /*0888*/ 	.short	0x010a
        /*088a*/ 	.byte	0xff
	.zero		1


	//   ....[120]....
        /*088c*/ 	.word	0x00009cd0
        /*0890*/ 	.word	0x00000003
        /*0894*/ 	.word	0x000000e0
        /*0898*/ 	.short	0x010a
        /*089a*/ 	.byte	0xff
	.zero		1


	//   ....[121]....
        /*089c*/ 	.word	0x00009d30
        /*08a0*/ 	.word	0x00000000
        /*08a4*/ 	.word	0x00000000
        /*08a8*/ 	.short	0x010a
        /*08aa*/ 	.byte	0xff
	.zero		1


	//   ....[122]....
        /*08ac*/ 	.word	0x00009d90
        /*08b0*/ 	.word	0x00000000
        /*08b4*/ 	.word	0x00000000
        /*08b8*/ 	.short	0x010a
        /*08ba*/ 	.byte	0xff
	.zero		1


	//   ....[123]....
        /*08bc*/ 	.word	0x00009df0
        /*08c0*/ 	.word	0x00000000
        /*08c4*/ 	.word	0x00000000
        /*08c8*/ 	.short	0x010a
        /*08ca*/ 	.byte	0xff
	.zero		1


	//   ....[124]....
        /*08cc*/ 	.word	0x00009e50
        /*08d0*/ 	.word	0x00000000
        /*08d4*/ 	.word	0x00000000
        /*08d8*/ 	.short	0x010a
        /*08da*/ 	.byte	0xff
	.zero		1


	//   ....[125]....
        /*08dc*/ 	.word	0x00009eb0
        /*08e0*/ 	.word	0x00000000
        /*08e4*/ 	.word	0x00000000
        /*08e8*/ 	.short	0x010a
        /*08ea*/ 	.byte	0xff
	.zero		1


	//   ....[126]....
        /*08ec*/ 	.word	0x00009f00
        /*08f0*/ 	.word	0x00000008
        /*08f4*/ 	.word	0x000000a0
        /*08f8*/ 	.short	0x010a
        /*08fa*/ 	.byte	0xff
	.zero		1


	//   ....[127]....
        /*08fc*/ 	.word	0x00009f60
        /*0900*/ 	.word	0x00000000
        /*0904*/ 	.word	0x00000098
        /*0908*/ 	.short	0x010a
        /*090a*/ 	.byte	0xff
	.zero		1


	//   ....[128]....
        /*090c*/ 	.word	0x00009fc0
        /*0910*/ 	.word	0x00000005
        /*0914*/ 	.word	0x00000070
        /*0918*/ 	.short	0x010a
        /*091a*/ 	.byte	0xff
	.zero		1


	//   ....[129]....
        /*091c*/ 	.word	0x0000a020
        /*0920*/ 	.word	0x00000005
        /*0924*/ 	.word	0x00000078
        /*0928*/ 	.short	0x010a
        /*092a*/ 	.byte	0xff
	.zero		1


	//   ....[130]....
        /*092c*/ 	.word	0x0000a080
        /*0930*/ 	.word	0x00000005
        /*0934*/ 	.word	0x00000080
        /*0938*/ 	.short	0x010a
        /*093a*/ 	.byte	0xff
	.zero		1


	//   ....[131]....
        /*093c*/ 	.word	0x0000a0e0
        /*0940*/ 	.word	0x00000005
        /*0944*/ 	.word	0x00000088
        /*0948*/ 	.short	0x010a
        /*094a*/ 	.byte	0xff
	.zero		1


	//   ....[132]....
        /*094c*/ 	.word	0x0000a140
        /*0950*/ 	.word	0x00000000
        /*0954*/ 	.word	0x00000070
        /*0958*/ 	.short	0x010a
        /*095a*/ 	.byte	0xff
	.zero		1


	//   ....[133]....
        /*095c*/ 	.word	0x0000a1a0
        /*0960*/ 	.word	0x00000000
        /*0964*/ 	.word	0x00000078
        /*0968*/ 	.short	0x010a
        /*096a*/ 	.byte	0xff
	.zero		1


	//   ....[134]....
        /*096c*/ 	.word	0x0000a200
        /*0970*/ 	.word	0x00000000
        /*0974*/ 	.word	0x00000080
        /*0978*/ 	.short	0x010a
        /*097a*/ 	.byte	0xff
	.zero		1


	//   ....[135]....
        /*097c*/ 	.word	0x0000a250
        /*0980*/ 	.word	0x00000003
        /*0984*/ 	.word	0x000000a0
        /*0988*/ 	.short	0x010a
        /*098a*/ 	.byte	0xff
	.zero		1


	//   ....[136]....
        /*098c*/ 	.word	0x0000a2a0
        /*0990*/ 	.word	0x00000002
        /*0994*/ 	.word	0x00000050
        /*0998*/ 	.short	0x010a
        /*099a*/ 	.byte	0xff
	.zero		1


	//   ....[137]....
        /*099c*/ 	.word	0x0000a2f0
        /*09a0*/ 	.word	0x00000047
        /*09a4*/ 	.word	0x000000c0
        /*09a8*/ 	.short	0x010a
        /*09aa*/ 	.byte	0xff
	.zero		1


	//   ....[138]....
        /*09ac*/ 	.word	0x0000a340
        /*09b0*/ 	.word	0x00000070
        /*09b4*/ 	.word	0x00000050
        /*09b8*/ 	.short	0x010a
        /*09ba*/ 	.byte	0xff
	.zero		1


	//   ....[139]....
        /*09bc*/ 	.word	0x0000a390
        /*09c0*/ 	.word	0x00000070
        /*09c4*/ 	.word	0x00000050
        /*09c8*/ 	.short	0x010a
        /*09ca*/ 	.byte	0xff
	.zero		1


	//   ....[140]....
        /*09cc*/ 	.word	0x0000a3e0
        /*09d0*/ 	.word	0x00000066
        /*09d4*/ 	.word	0x00000050
        /*09d8*/ 	.short	0x010a
        /*09da*/ 	.byte	0xff
	.zero		1


	//----- nvinfo : EIATTR_NUM_MBARRIERS
	.align		4
.L_48:
        /*09dc*/ 	.byte	0x03, 0x38
        /*09de*/ 	.short	0x0024


	//----- nvinfo : EIATTR_EXIT_INSTR_OFFSETS
	.align		4
        /*09e0*/ 	.byte	0x04, 0x1c
        /*09e2*/ 	.short	(.L_50 - .L_49)


	//   ....[0]....
.L_49:
        /*09e4*/ 	.word	0x000029a0


	//   ....[1]....
        /*09e8*/ 	.word	0x00002eb0


	//   ....[2]....
        /*09ec*/ 	.word	0x00002f10


	//   ....[3]....
        /*09f0*/ 	.word	0x00003e90


	//   ....[4]....
        /*09f4*/ 	.word	0x000050b0


	//   ....[5]....
        /*09f8*/ 	.word	0x000050f0


	//   ....[6]....
        /*09fc*/ 	.word	0x00009820


	//----- nvinfo : EIATTR_MAX_THREADS
	.align		4
.L_50:
        /*0a00*/ 	.byte	0x04, 0x05
        /*0a02*/ 	.short	(.L_52 - .L_51)
.L_51:
        /*0a04*/ 	.word	0x00000100
        /*0a08*/ 	.word	0x00000001
        /*0a0c*/ 	.word	0x00000001


	//----- nvinfo : EIATTR_CRS_STACK_SIZE
	.align		4
.L_52:
        /*0a10*/ 	.byte	0x04, 0x1e
        /*0a12*/ 	.short	(.L_54 - .L_53)
.L_53:
        /*0a14*/ 	.word	0x00000000


	//----- nvinfo : EIATTR_CBANK_PARAM_SIZE
	.align		4
.L_54:
        /*0a18*/ 	.byte	0x03, 0x19
        /*0a1a*/ 	.short	0x0800


	//----- nvinfo : EIATTR_PARAM_CBANK
	.align		4
        /*0a1c*/ 	.byte	0x04, 0x0a
        /*0a1e*/ 	.short	(.L_56 - .L_55)
	.align		4
.L_55:
        /*0a20*/ 	.word	index@(.nv.constant0._ZN7cutlass13device_kernelINS_4gemm6kernel13GemmUniversalIN4cute5tupleIJiiiiEEENS1_10collective13CollectiveMmaINS1_35MainloopSm100TmaUmmaWarpSpecializedILi5ELi2ELi4ENS5_IJNS4_1CILi2EEENSA_ILi1EEESC_EEEEENS5_IJNSA_ILi64EEENSA_ILi256EEENSA_ILi128EEEEEENS_12float_e4m3_tENS5_IJlSC_lEEESJ_SK_NS4_8TiledMMAINS4_8MMA_AtomIJNS4_10MMA_TraitsINS4_19SM100_MMA_F8F6F4_SSEJSJ_SJ_fSF_SG_NS4_17integral_constantINS4_4UMMA5MajorELSR_0EEESS_NSP_INSQ_7ScaleInELST_0EEESU_EEEEEENS4_6LayoutINS5_IJSC_SC_SC_EEENS5_IJNSA_ILi0EEESZ_SZ_EEEEENS5_IJNS4_10UnderscoreES12_S12_EEEEENS4_13SM90_TMA_LOADENS4_14ComposedLayoutINS4_7SwizzleILi3ELi4ELi3EEENS4_18smem_ptr_flag_bitsILi8EEENSX_INS5_IJNSA_ILi8EEESH_EEENS5_IJSH_SC_EEEEEEEvNS4_8identityENS4_23SM90_TMA_LOAD_MULTICASTES1F_vS1G_EENS_8epilogue10collective18CollectiveEpilogueINS1J_23Sm100TmaWarpSpecializedILi4ELi2ELi32ELb0ELb0EEEJSI_NS5_IJNSX_ISF_SC_EES1O_EEESJ_SK_SJ_SK_NS1J_6fusion15FusionCallbacksIS1N_NS1Q_17LinearCombinationISJ_fSJ_fLNS_15FloatRoundStyleE2EEESI_S1P_JEEENS4_5SM1004TMEM4LOAD26SM100_TMEM_LOAD_16dp32b32xES15_NS16_INS17_ILi2ELi4ELi3EEES1A_NSX_INS5_IJS1B_SF_EEENS5_IJSF_SC_EEEEEEENS4_39AutoVectorizingCopyWithAssumedAlignmentILi128EEENS4_14SM90_TMA_STOREES24_S26_S26_EEEvvEEEEvNT_6ParamsE)
        /*0a24*/ 	.short	0x0380
        /*0a26*/ 	.short	0x0800


	//----- nvinfo : EIATTR_SW_WAR
	.align		4
.L_56:
        /*0a28*/ 	.byte	0x04, 0x36
        /*0a2a*/ 	.short	(.L_58 - .L_57)
.L_57:
        /*0a2c*/ 	.word	0x00000008
.L_58:


//--------------------- .nv.callgraph             --------------------------
	.section	.nv.callgraph,"",@"SHT_CUDA_CALLGRAPH"
	.align	4
	.sectionentsize	8
	.align		4
        /*0000*/ 	.word	0x00000000
	.align		4
        /*0004*/ 	.word	0xffffffff
	.align		4
        /*0008*/ 	.word	index@(_ZN7cutlass13device_kernelINS_4gemm6kernel13GemmUniversalIN4cute5tupleIJiiiiEEENS1_10collective13CollectiveMmaINS1_35MainloopSm100TmaUmmaWarpSpecializedILi5ELi2ELi4ENS5_IJNS4_1CILi2EEENSA_ILi1EEESC_EEEEENS5_IJNSA_ILi64EEENSA_ILi256EEENSA_ILi128EEEEEENS_12float_e4m3_tENS5_IJlSC_lEEESJ_SK_NS4_8TiledMMAINS4_8MMA_AtomIJNS4_10MMA_TraitsINS4_19SM100_MMA_F8F6F4_SSEJSJ_SJ_fSF_SG_NS4_17integral_constantINS4_4UMMA5MajorELSR_0EEESS_NSP_INSQ_7ScaleInELST_0EEESU_EEEEEENS4_6LayoutINS5_IJSC_SC_SC_EEENS5_IJNSA_ILi0EEESZ_SZ_EEEEENS5_IJNS4_10UnderscoreES12_S12_EEEEENS4_13SM90_TMA_LOADENS4_14ComposedLayoutINS4_7SwizzleILi3ELi4ELi3EEENS4_18smem_ptr_flag_bitsILi8EEENSX_INS5_IJNSA_ILi8EEESH_EEENS5_IJSH_SC_EEEEEEEvNS4_8identityENS4_23SM90_TMA_LOAD_MULTICASTES1F_vS1G_EENS_8epilogue10collective18CollectiveEpilogueINS1J_23Sm100TmaWarpSpecializedILi4ELi2ELi32ELb0ELb0EEEJSI_NS5_IJNSX_ISF_SC_EES1O_EEESJ_SK_SJ_SK_NS1J_6fusion15FusionCallbacksIS1N_NS1Q_17LinearCombinationISJ_fSJ_fLNS_15FloatRoundStyleE2EEESI_S1P_JEEENS4_5SM1004TMEM4LOAD26SM100_TMEM_LOAD_16dp32b32xES15_NS16_INS17_ILi2ELi4ELi3EEES1A_NSX_INS5_IJS1B_SF_EEENS5_IJSF_SC_EEEEEEENS4_39AutoVectorizingCopyWithAssumedAlignmentILi128EEENS4_14SM90_TMA_STOREES24_S26_S26_EEEvvEEEEvNT_6ParamsE)
	.align		4
        /*000c*/ 	.word	index@(__assertfail)
	.align		4
        /*0010*/ 	.word	0x00000000
	.align		4
        /*0014*/ 	.word	0xfffffffe
	.align		4
        /*0018*/ 	.word	0x00000000
	.align		4
        /*001c*/ 	.word	0xfffffffd
	.align		4
        /*0020*/ 	.word	0x00000000
	.align		4
        /*0024*/ 	.word	0xfffffffc


//--------------------- .nv.constant4             --------------------------
	.section	.nv.constant4,"a",@progbits
	.align	8
	.align		8
.nv.constant4:
        /*0000*/ 	.dword	__assertfail
	.align		8
        /*0008*/ 	.dword	__unnamed_1
	.align		8
        /*0010*/ 	.dword	__unnamed_2
	.align		8
        /*0018*/ 	.dword	__unnamed_3
	.align		8
        /*0020*/ 	.dword	_ZN39_INTERNAL_f33adf69_4_k_cu_2d3d4e51_83254cuda3std3__45__cpo5beginE
	.align		8
        /*0028*/ 	.dword	_ZN39_INTERNAL_f33adf69_4_k_cu_2d3d4e51_83254cuda3std3__45__cpo3endE
	.align		8
        /*0030*/ 	.dword	_ZN39_INTERNAL_f33adf69_4_k_cu_2d3d4e51_83254cuda3std3__45__cpo6cbeginE
	.align		8
        /*0038*/ 	.dword	_ZN39_INTERNAL_f33adf69_4_k_cu_2d3d4e51_83254cuda3std3__45__cpo4cendE
	.align		8
        /*0040*/ 	.dword	_ZN39_INTERNAL_f33adf69_4_k_cu_2d3d4e51_83254cuda3std3__441_GLOBAL__N__f33adf69_4_k_cu_2d3d4e51_83256ignoreE
	.align		8
        /*0048*/ 	.dword	_ZN39_INTERNAL_f33adf69_4_k_cu_2d3d4e51_83254cuda3std3__419piecewise_constructE
	.align		8
        /*0050*/ 	.dword	_ZN39_INTERNAL_f33adf69_4_k_cu_2d3d4e51_83254cuda3std3__48in_placeE
	.align		8
        /*0058*/ 	.dword	_ZN39_INTERNAL_f33adf69_4_k_cu_2d3d4e51_83254cuda3std6ranges3__45__cpo4swapE
	.align		8
        /*0060*/ 	.dword	_ZN39_INTERNAL_f33adf69_4_k_cu_2d3d4e51_83254cuda3std6ranges3__45__cpo9iter_moveE
	.align		8
        /*0068*/ 	.dword	_ZN39_INTERNAL_f33adf69_4_k_cu_2d3d4e51_83254cute7productE
	.align		8
        /*0070*/ 	.dword	_ZN39_INTERNAL_f33adf69_4_k_cu_2d3d4e51_83254cute1_E
	.align		8
        /*0078*/ 	.dword	$str$25
	.align		8
        /*0080*/ 	.dword	$str$26
	.align		8
        /*0088*/ 	.dword	$str$27
	.align		8
        /*0090*/ 	.dword	$str$28


//--------------------- .text._ZN7cutlass13device_kernelINS_4gemm6kernel13GemmUniversalIN4cute5tupleIJiiiiEEENS1_10collective13CollectiveMmaINS1_35MainloopSm100TmaUmmaWarpSpecializedILi5ELi2ELi4ENS5_IJNS4_1CILi2EEENSA_ILi1EEESC_EEEEENS5_IJNSA_ILi64EEENSA_ILi256EEENSA_ILi128EEEEEENS_12float_e4m3_tENS5_IJlSC_lEEESJ_SK_NS4_8TiledMMAINS4_8MMA_AtomIJNS4_10MMA_TraitsINS4_19SM100_MMA_F8F6F4_SSEJSJ_SJ_fSF_SG_NS4_17integral_constantINS4_4UMMA5MajorELSR_0EEESS_NSP_INSQ_7ScaleInELST_0EEESU_EEEEEENS4_6LayoutINS5_IJSC_SC_SC_EEENS5_IJNSA_ILi0EEESZ_SZ_EEEEENS5_IJNS4_10UnderscoreES12_S12_EEEEENS4_13SM90_TMA_LOADENS4_14ComposedLayoutINS4_7SwizzleILi3ELi4ELi3EEENS4_18smem_ptr_flag_bitsILi8EEENSX_INS5_IJNSA_ILi8EEESH_EEENS5_IJSH_SC_EEEEEEEvNS4_8identityENS4_23SM90_TMA_LOAD_MULTICASTES1F_vS1G_EENS_8epilogue10collective18CollectiveEpilogueINS1J_23Sm100TmaWarpSpecializedILi4ELi2ELi32ELb0ELb0EEEJSI_NS5_IJNSX_ISF_SC_EES1O_EEESJ_SK_SJ_SK_NS1J_6fusion15FusionCallbacksIS1N_NS1Q_17LinearCombinationISJ_fSJ_fLNS_15FloatRoundStyleE2EEESI_S1P_JEEENS4_5SM1004TMEM4LOAD26SM100_TMEM_LOAD_16dp32b32xES15_NS16_INS17_ILi2ELi4ELi3EEES1A_NSX_INS5_IJS1B_SF_EEENS5_IJSF_SC_EEEEEEENS4_39AutoVectorizingCopyWithAssumedAlignmentILi128EEENS4_14SM90_TMA_STOREES24_S26_S26_EEEvvEEEEvNT_6ParamsE --------------------------
	.section	.text._ZN7cutlass13device_kernelINS_4gemm6kernel13GemmUniversalIN4cute5tupleIJiiiiEEENS1_10collective13CollectiveMmaINS1_35MainloopSm100TmaUmmaWarpSpecializedILi5ELi2ELi4ENS5_IJNS4_1CILi2EEENSA_ILi1EEESC_EEEEENS5_IJNSA_ILi64EEENSA_ILi256EEENSA_ILi128EEEEEENS_12float_e4m3_tENS5_IJlSC_lEEESJ_SK_NS4_8TiledMMAINS4_8MMA_AtomIJNS4_10MMA_TraitsINS4_19SM100_MMA_F8F6F4_SSEJSJ_SJ_fSF_SG_NS4_17integral_constantINS4_4UMMA5MajorELSR_0EEESS_NSP_INSQ_7ScaleInELST_0EEESU_EEEEEENS4_6LayoutINS5_IJSC_SC_SC_EEENS5_IJNSA_ILi0EEESZ_SZ_EEEEENS5_IJNS4_10UnderscoreES12_S12_EEEEENS4_13SM90_TMA_LOADENS4_14ComposedLayoutINS4_7SwizzleILi3ELi4ELi3EEENS4_18smem_ptr_flag_bitsILi8EEENSX_INS5_IJNSA_ILi8EEESH_EEENS5_IJSH_SC_EEEEEEEvNS4_8identityENS4_23SM90_TMA_LOAD_MULTICASTES1F_vS1G_EENS_8epilogue10collective18CollectiveEpilogueINS1J_23Sm100TmaWarpSpecializedILi4ELi2ELi32ELb0ELb0EEEJSI_NS5_IJNSX_ISF_SC_EES1O_EEESJ_SK_SJ_SK_NS1J_6fusion15FusionCallbacksIS1N_NS1Q_17LinearCombinationISJ_fSJ_fLNS_15FloatRoundStyleE2EEESI_S1P_JEEENS4_5SM1004TMEM4LOAD26SM100_TMEM_LOAD_16dp32b32xES15_NS16_INS17_ILi2ELi4ELi3EEES1A_NSX_INS5_IJS1B_SF_EEENS5_IJSF_SC_EEEEEEENS4_39AutoVectorizingCopyWithAssumedAlignmentILi128EEENS4_14SM90_TMA_STOREES24_S26_S26_EEEvvEEEEvNT_6ParamsE,"ax",@progbits
	.align	128
.text._ZN7cutlass13device_kernelINS_4gemm6kernel13GemmUniversalIN4cute5tupleIJiiiiEEENS1_10collective13CollectiveMmaINS1_35MainloopSm100TmaUmmaWarpSpecializedILi5ELi2ELi4ENS5_IJNS4_1CILi2EEENSA_ILi1EEESC_EEEEENS5_IJNSA_ILi64EEENSA_ILi256EEENSA_ILi128EEEEEENS_12float_e4m3_tENS5_IJlSC_lEEESJ_SK_NS4_8TiledMMAINS4_8MMA_AtomIJNS4_10MMA_TraitsINS4_19SM100_MMA_F8F6F4_SSEJSJ_SJ_fSF_SG_NS4_17integral_constantINS4_4UMMA5MajorELSR_0EEESS_NSP_INSQ_7ScaleInELST_0EEESU_EEEEEENS4_6LayoutINS5_IJSC_SC_SC_EEENS5_IJNSA_ILi0EEESZ_SZ_EEEEENS5_IJNS4_10UnderscoreES12_S12_EEEEENS4_13SM90_TMA_LOADENS4_14ComposedLayoutINS4_7SwizzleILi3ELi4ELi3EEENS4_18smem_ptr_flag_bitsILi8EEENSX_INS5_IJNSA_ILi8EEESH_EEENS5_IJSH_SC_EEEEEEEvNS4_8identityENS4_23SM90_TMA_LOAD_MULTICASTES1F_vS1G_EENS_8epilogue10collective18CollectiveEpilogueINS1J_23Sm100TmaWarpSpecializedILi4ELi2ELi32ELb0ELb0EEEJSI_NS5_IJNSX_ISF_SC_EES1O_EEESJ_SK_SJ_SK_NS1J_6fusion15FusionCallbacksIS1N_NS1Q_17LinearCombinationISJ_fSJ_fLNS_15FloatRoundStyleE2EEESI_S1P_JEEENS4_5SM1004TMEM4LOAD26SM100_TMEM_LOAD_16dp32b32xES15_NS16_INS17_ILi2ELi4ELi3EEES1A_NSX_INS5_IJS1B_SF_EEENS5_IJSF_SC_EEEEEEENS4_39AutoVectorizingCopyWithAssumedAlignmentILi128EEENS4_14SM90_TMA_STOREES24_S26_S26_EEEvvEEEEvNT_6ParamsE:
        .type           _ZN7cutlass13device_kernelINS_4gemm6kernel13GemmUniversalIN4cute5tupleIJiiiiEEENS1_10collective13CollectiveMmaINS1_35MainloopSm100TmaUmmaWarpSpecializedILi5ELi2ELi4ENS5_IJNS4_1CILi2EEENSA_ILi1EEESC_EEEEENS5_IJNSA_ILi64EEENSA_ILi256EEENSA_ILi128EEEEEENS_12float_e4m3_tENS5_IJlSC_lEEESJ_SK_NS4_8TiledMMAINS4_8MMA_AtomIJNS4_10MMA_TraitsINS4_19SM100_MMA_F8F6F4_SSEJSJ_SJ_fSF_SG_NS4_17integral_constantINS4_4UMMA5MajorELSR_0EEESS_NSP_INSQ_7ScaleInELST_0EEESU_EEEEEENS4_6LayoutINS5_IJSC_SC_SC_EEENS5_IJNSA_ILi0EEESZ_SZ_EEEEENS5_IJNS4_10UnderscoreES12_S12_EEEEENS4_13SM90_TMA_LOADENS4_14ComposedLayoutINS4_7SwizzleILi3ELi4ELi3EEENS4_18smem_ptr_flag_bitsILi8EEENSX_INS5_IJNSA_ILi8EEESH_EEENS5_IJSH_SC_EEEEEEEvNS4_8identityENS4_23SM90_TMA_LOAD_MULTICASTES1F_vS1G_EENS_8epilogue10collective18CollectiveEpilogueINS1J_23Sm100TmaWarpSpecializedILi4ELi2ELi32ELb0ELb0EEEJSI_NS5_IJNSX_ISF_SC_EES1O_EEESJ_SK_SJ_SK_NS1J_6fusion15FusionCallbacksIS1N_NS1Q_17LinearCombinationISJ_fSJ_fLNS_15FloatRoundStyleE2EEESI_S1P_JEEENS4_5SM1004TMEM4LOAD26SM100_TMEM_LOAD_16dp32b32xES15_NS16_INS17_ILi2ELi4ELi3EEES1A_NSX_INS5_IJS1B_SF_EEENS5_IJSF_SC_EEEEEEENS4_39AutoVectorizingCopyWithAssumedAlignmentILi128EEENS4_14SM90_TMA_STOREES24_S26_S26_EEEvvEEEEvNT_6ParamsE,@function
        .size           _ZN7cutlass13device_kernelINS_4gemm6kernel13GemmUniversalIN4cute5tupleIJiiiiEEENS1_10collective13CollectiveMmaINS1_35MainloopSm100TmaUmmaWarpSpecializedILi5ELi2ELi4ENS5_IJNS4_1CILi2EEENSA_ILi1EEESC_EEEEENS5_IJNSA_ILi64EEENSA_ILi256EEENSA_ILi128EEEEEENS_12float_e4m3_tENS5_IJlSC_lEEESJ_SK_NS4_8TiledMMAINS4_8MMA_AtomIJNS4_10MMA_TraitsINS4_19SM100_MMA_F8F6F4_SSEJSJ_SJ_fSF_SG_NS4_17integral_constantINS4_4UMMA5MajorELSR_0EEESS_NSP_INSQ_7ScaleInELST_0EEESU_EEEEEENS4_6LayoutINS5_IJSC_SC_SC_EEENS5_IJNSA_ILi0EEESZ_SZ_EEEEENS5_IJNS4_10UnderscoreES12_S12_EEEEENS4_13SM90_TMA_LOADENS4_14ComposedLayoutINS4_7SwizzleILi3ELi4ELi3EEENS4_18smem_ptr_flag_bitsILi8EEENSX_INS5_IJNSA_ILi8EEESH_EEENS5_IJSH_SC_EEEEEEEvNS4_8identityENS4_23SM90_TMA_LOAD_MULTICASTES1F_vS1G_EENS_8epilogue10collective18CollectiveEpilogueINS1J_23Sm100TmaWarpSpecializedILi4ELi2ELi32ELb0ELb0EEEJSI_NS5_IJNSX_ISF_SC_EES1O_EEESJ_SK_SJ_SK_NS1J_6fusion15FusionCallbacksIS1N_NS1Q_17LinearCombinationISJ_fSJ_fLNS_15FloatRoundStyleE2EEESI_S1P_JEEENS4_5SM1004TMEM4LOAD26SM100_TMEM_LOAD_16dp32b32xES15_NS16_INS17_ILi2ELi4ELi3EEES1A_NSX_INS5_IJS1B_SF_EEENS5_IJSF_SC_EEEEEEENS4_39AutoVectorizingCopyWithAssumedAlignmentILi128EEENS4_14SM90_TMA_STOREES24_S26_S26_EEEvvEEEEvNT_6ParamsE,(.L_x_180 - _ZN7cutlass13device_kernelINS_4gemm6kernel13GemmUniversalIN4cute5tupleIJiiiiEEENS1_10collective13CollectiveMmaINS1_35MainloopSm100TmaUmmaWarpSpecializedILi5ELi2ELi4ENS5_IJNS4_1CILi2EEENSA_ILi1EEESC_EEEEENS5_IJNSA_ILi64EEENSA_ILi256EEENSA_ILi128EEEEEENS_12float_e4m3_tENS5_IJlSC_lEEESJ_SK_NS4_8TiledMMAINS4_8MMA_AtomIJNS4_10MMA_TraitsINS4_19SM100_MMA_F8F6F4_SSEJSJ_SJ_fSF_SG_NS4_17integral_constantINS4_4UMMA5MajorELSR_0EEESS_NSP_INSQ_7ScaleInELST_0EEESU_EEEEEENS4_6LayoutINS5_IJSC_SC_SC_EEENS5_IJNSA_ILi0EEESZ_SZ_EEEEENS5_IJNS4_10UnderscoreES12_S12_EEEEENS4_13SM90_TMA_LOADENS4_14ComposedLayoutINS4_7SwizzleILi3ELi4ELi3EEENS4_18smem_ptr_flag_bitsILi8EEENSX_INS5_IJNSA_ILi8EEESH_EEENS5_IJSH_SC_EEEEEEEvNS4_8identityENS4_23SM90_TMA_LOAD_MULTICASTES1F_vS1G_EENS_8epilogue10collective18CollectiveEpilogueINS1J_23Sm100TmaWarpSpecializedILi4ELi2ELi32ELb0ELb0EEEJSI_NS5_IJNSX_ISF_SC_EES1O_EEESJ_SK_SJ_SK_NS1J_6fusion15FusionCallbacksIS1N_NS1Q_17LinearCombinationISJ_fSJ_fLNS_15FloatRoundStyleE2EEESI_S1P_JEEENS4_5SM1004TMEM4LOAD26SM100_TMEM_LOAD_16dp32b32xES15_NS16_INS17_ILi2ELi4ELi3EEES1A_NSX_INS5_IJS1B_SF_EEENS5_IJSF_SC_EEEEEEENS4_39AutoVectorizingCopyWithAssumedAlignmentILi128EEENS4_14SM90_TMA_STOREES24_S26_S26_EEEvvEEEEvNT_6ParamsE)
        .other          _ZN7cutlass13device_kernelINS_4gemm6kernel13GemmUniversalIN4cute5tupleIJiiiiEEENS1_10collective13CollectiveMmaINS1_35MainloopSm100TmaUmmaWarpSpecializedILi5ELi2ELi4ENS5_IJNS4_1CILi2EEENSA_ILi1EEESC_EEEEENS5_IJNSA_ILi64EEENSA_ILi256EEENSA_ILi128EEEEEENS_12float_e4m3_tENS5_IJlSC_lEEESJ_SK_NS4_8TiledMMAINS4_8MMA_AtomIJNS4_10MMA_TraitsINS4_19SM100_MMA_F8F6F4_SSEJSJ_SJ_fSF_SG_NS4_17integral_constantINS4_4UMMA5MajorELSR_0EEESS_NSP_INSQ_7ScaleInELST_0EEESU_EEEEEENS4_6LayoutINS5_IJSC_SC_SC_EEENS5_IJNSA_ILi0EEESZ_SZ_EEEEENS5_IJNS4_10UnderscoreES12_S12_EEEEENS4_13SM90_TMA_LOADENS4_14ComposedLayoutINS4_7SwizzleILi3ELi4ELi3EEENS4_18smem_ptr_flag_bitsILi8EEENSX_INS5_IJNSA_ILi8EEESH_EEENS5_IJSH_SC_EEEEEEEvNS4_8identityENS4_23SM90_TMA_LOAD_MULTICASTES1F_vS1G_EENS_8epilogue10collective18CollectiveEpilogueINS1J_23Sm100TmaWarpSpecializedILi4ELi2ELi32ELb0ELb0EEEJSI_NS5_IJNSX_ISF_SC_EES1O_EEESJ_SK_SJ_SK_NS1J_6fusion15FusionCallbacksIS1N_NS1Q_17LinearCombinationISJ_fSJ_fLNS_15FloatRoundStyleE2EEESI_S1P_JEEENS4_5SM1004TMEM4LOAD26SM100_TMEM_LOAD_16dp32b32xES15_NS16_INS17_ILi2ELi4ELi3EEES1A_NSX_INS5_IJS1B_SF_EEENS5_IJSF_SC_EEEEEEENS4_39AutoVectorizingCopyWithAssumedAlignmentILi128EEENS4_14SM90_TMA_STOREES24_S26_S26_EEEvvEEEEvNT_6ParamsE,@"STO_CUDA_ENTRY STV_DEFAULT"
_ZN7cutlass13device_kernelINS_4gemm6kernel13GemmUniversalIN4cute5tupleIJiiiiEEENS1_10collective13CollectiveMmaINS1_35MainloopSm100TmaUmmaWarpSpecializedILi5ELi2ELi4ENS5_IJNS4_1CILi2EEENSA_ILi1EEESC_EEEEENS5_IJNSA_ILi64EEENSA_ILi256EEENSA_ILi128EEEEEENS_12float_e4m3_tENS5_IJlSC_lEEESJ_SK_NS4_8TiledMMAINS4_8MMA_AtomIJNS4_10MMA_TraitsINS4_19SM100_MMA_F8F6F4_SSEJSJ_SJ_fSF_SG_NS4_17integral_constantINS4_4UMMA5MajorELSR_0EEESS_NSP_INSQ_7ScaleInELST_0EEESU_EEEEEENS4_6LayoutINS5_IJSC_SC_SC_EEENS5_IJNSA_ILi0EEESZ_SZ_EEEEENS5_IJNS4_10UnderscoreES12_S12_EEEEENS4_13SM90_TMA_LOADENS4_14ComposedLayoutINS4_7SwizzleILi3ELi4ELi3EEENS4_18smem_ptr_flag_bitsILi8EEENSX_INS5_IJNSA_ILi8EEESH_EEENS5_IJSH_SC_EEEEEEEvNS4_8identityENS4_23SM90_TMA_LOAD_MULTICASTES1F_vS1G_EENS_8epilogue10collective18CollectiveEpilogueINS1J_23Sm100TmaWarpSpecializedILi4ELi2ELi32ELb0ELb0EEEJSI_NS5_IJNSX_ISF_SC_EES1O_EEESJ_SK_SJ_SK_NS1J_6fusion15FusionCallbacksIS1N_NS1Q_17LinearCombinationISJ_fSJ_fLNS_15FloatRoundStyleE2EEESI_S1P_JEEENS4_5SM1004TMEM4LOAD26SM100_TMEM_LOAD_16dp32b32xES15_NS16_INS17_ILi2ELi4ELi3EEES1A_NSX_INS5_IJS1B_SF_EEENS5_IJSF_SC_EEEEEEENS4_39AutoVectorizingCopyWithAssumedAlignmentILi128EEENS4_14SM90_TMA_STOREES24_S26_S26_EEEvvEEEEvNT_6ParamsE:
[----:B------:R-:W1:Y:S01]  /*0000*/  LDC R1, c[0x0][0x37c] ;  /* 0x0000df00ff017b82 */ /* 0x000e620000000800 */
[----:B------:R-:W2:Y:S01]  /*0010*/  S2R R95, SR_TID.X ;  /* 0x00000000005f7919 */ /* 0x000ea20000002100 */
[----:B------:R-:W3:Y:S01]  /*0020*/  LDCU.64 UR8, c[0x0][0x890] ;  /* 0x00011200ff0877ac */ /* 0x000ee20008000a00 */
[----:B------:R-:W-:Y:S02]  /*0030*/  PRMT R85, RZ, 0x7610, R85 ;  /* 0x00007610ff557816 */ /* 0x000fe40000000055 */
[----:B------:R-:W-:Y:S01]  /*0040*/  ELECT P3, URZ, PT ;  /* 0x0000000000ff782f */ /* 0x000fe20003860000 */
[----:B---3--:R-:W-:-:S04]  /*0050*/  UISETP.NE.U32.AND UP0, UPT, UR8, URZ, UPT ;  /* 0x000000ff0800728c */ /* 0x008fc8000bf05070 */
[----:B------:R-:W-:Y:S01]  /*0060*/  UISETP.NE.AND.EX UP0, UPT, UR9, URZ, UPT, UP0 ;  /* 0x000000ff0900728c */ /* 0x000fe2000bf05300 */
[----:B--2---:R-:W-:-:S05]  /*0070*/  SHF.R.U32.HI R86, RZ, 0x5, R95 ;  /* 0x00000005ff567819 */ /* 0x004fca000001165f */
[----:B------:R-:W2:Y:S02]  /*0080*/  SHFL.IDX PT, R0, R86, RZ, 0x1f ;  /* 0x00001fff56007589 */ /* 0x000ea400000e0000 */
[----:B--2---:R-:W-:Y:S01]  /*0090*/  R2UR UR18, R0 ;  /* 0x00000000001272ca */ /* 0x004fe200000e0000 */
[----:B-1----:R-:W-:-:S14]  /*00a0*/  BRA.U UP0, `(.L_x_0) ;  /* 0x0000000100307547 */ /* 0x002fdc000b800000 */
[----:B------:R-:W1:Y:S02]  /*00b0*/  LDCU.64 UR4, c[0x0][0x888] ;  /* 0x00011100ff0477ac */ /* 0x000e640008000a00 */
[----:B-1----:R-:W-:-:S04]  /*00c0*/  UISETP.NE.U32.AND UP0, UPT, UR4, URZ, UPT ;  /* 0x000000ff0400728c */ /* 0x002fc8000bf05070 */
[----:B------:R-:W-:-:S09]  /*00d0*/  UISETP.NE.AND.EX UP0, UPT, UR5, URZ, UPT, UP0 ;  /* 0x000000ff0500728c */ /* 0x000fd2000bf05300 */
[----:B------:R-:W-:Y:S05]  /*00e0*/  BRA.U !UP0, `(.L_x_1) ;  /* 0x0000000108147547 */ /* 0x000fea000b800000 */
[----:B------:R-:W1:Y:S01]  /*00f0*/  LDC.64 R2, c[0x0][0x888] ;  /* 0x00022200ff027b82 */ /* 0x000e620000000a00 */
[----:B------:R-:W1:Y:S02]  /*0100*/  LDCU.64 UR4, c[0x0][0x358] ;  /* 0x00006b00ff0477ac */ /* 0x000e640008000a00 */
[----:B-1----:R1:W5:Y:S01]  /*0110*/  LDG.E R41, desc[UR4][R2.64] ;  /* 0x0000000402297981 */ /* 0x002362000c1e1900 */
[----:B------:R-:W-:Y:S01]  /*0120*/  HFMA2 R85, -RZ, RZ, 0, 5.9604644775390625e-08 ;  /* 0x00000001ff557431 */ /* 0x000fe200000001ff */
[----:B------:R-:W-:Y:S05]  /*0130*/  BRA `(.L_x_0) ;  /* 0x00000000000c7947 */ /* 0x000fea0003800000 */
.L_x_1:
[----:B------:R-:W1:Y:S01]  /*0140*/  LDCU UR4, c[0x0][0x880] ;  /* 0x00011000ff0477ac */ /* 0x000e620008000800 */
[----:B------:R-:W-:Y:S01]  /*0150*/  HFMA2 R85, -RZ, RZ, 0, 5.9604644775390625e-08 ;  /* 0x00000001ff557431 */ /* 0x000fe200000001ff */
[----:B-1----:R-:W-:-:S07]  /*0160*/  MOV R41, UR4 ;  /* 0x0000000400297c02 */ /* 0x002fce0008000f00 */
.L_x_0:
[----:B------:R-:W2:Y:S02]  /*0170*/  LDCU.64 UR4, c[0x0][0x8b0] ;  /* 0x00011600ff0477ac */ /* 0x000ea40008000a00 */
[----:B--2---:R-:W-:-:S04]  /*0180*/  UISETP.NE.U32.AND UP0, UPT, UR4, URZ, UPT ;  /* 0x000000ff0400728c */ /* 0x004fc8000bf05070 */
[----:B------:R-:W-:-:S09]  /*0190*/  UISETP.NE.AND.EX UP0, UPT, UR5, URZ, UPT, UP0 ;  /* 0x000000ff0500728c */ /* 0x000fd2000bf05300 */
[----:B------:R-:W-:Y:S05]  /*01a0*/  BRA.U UP0, `(.L_x_2) ;  /* 0x0000000100287547 */ /* 0x000fea000b800000 */
[----:B------:R-:W2:Y:S02]  /*01b0*/  LDCU.64 UR4, c[0x0][0x8a8] ;  /* 0x00011500ff0477ac */ /* 0x000ea40008000a00 */
[----:B--2---:R-:W-:-:S04]  /*01c0*/  UISETP.NE.U32.AND UP0, UPT, UR4, URZ, UPT ;  /* 0x000000ff0400728c */ /* 0x004fc8000bf05070 */
[----:B------:R-:W-:-:S09]  /*01d0*/  UISETP.NE.AND.EX UP0, UPT, UR5, URZ, UPT, UP0 ;  /* 0x000000ff0500728c */ /* 0x000fd2000bf05300 */
[----:B------:R-:W-:Y:S05]  /*01e0*/  BRA.U !UP0, `(.L_x_3) ;  /* 0x0000000108107547 */ /* 0x000fea000b800000 */
[----:B------:R-:W2:Y:S01]  /*01f0*/  LDC.64 R38, c[0x0][0x8a8] ;  /* 0x00022a00ff267b82 */ /* 0x000ea20000000a00 */
[----:B------:R-:W2:Y:S02]  /*0200*/  LDCU.64 UR4, c[0x0][0x358] ;  /* 0x00006b00ff0477ac */ /* 0x000ea40008000a00 */
[----:B--2---:R2:W5:Y:S01]  /*0210*/  LDG.E R38, desc[UR4][R38.64] ;  /* 0x0000000426267981 */ /* 0x004562000c1e1900 */
[----:B------:R-:W-:Y:S05]  /*0220*/  BRA `(.L_x_2) ;  /* 0x0000000000087947 */ /* 0x000fea0003800000 */
.L_x_3:
[----:B------:R-:W2:Y:S02]  /*0230*/  LDCU UR4, c[0x0][0x8a0] ;  /* 0x00011400ff0477ac */ /* 0x000ea40008000800 */
[----:B--2---:R-:W-:Y:S02]  /*0240*/  MOV R38, UR4 ;  /* 0x0000000400267c02 */ /* 0x004fe40008000f00 */
.L_x_2:
[----:B------:R-:W-:Y:S01]  /*0250*/  IMAD.U32 R0, RZ, RZ, UR18 ;  /* 0x00000012ff007e24 */ /* 0x000fe2000f8e00ff */
[----:B------:R-:W-:Y:S04]  /*0260*/  BSSY.RECONVERGENT B0, `(.L_x_4) ;  /* 0x000000c000007945 */ /* 0x000fe80003800200 */
[C---:B------:R-:W-:Y:S02]  /*0270*/  ISETP.NE.OR P1, PT, R0.reuse, 0x1, !P3 ;  /* 0x000000010000780c */ /* 0x040fe40005f25670 */
[----:B------:R-:W-:-:S11]  /*0280*/  ISETP.NE.OR P0, PT, R0, 0x3, !P3 ;  /* 0x000000030000780c */ /* 0x000fd60005f05670 */
[----:B------:R-:W-:Y:S05]  /*0290*/  @P1 BRA `(.L_x_5) ;  /* 0x0000000000201947 */ /* 0x000fea0003800000 */
[----:B------:R-:W3:Y:S02]  /*02a0*/  LDCU.64 UR4, c[0x0][0x348] ;  /* 0x00006900ff0477ac */ /* 0x000ee40008000a00 */
[----:B---3--:R-:W-:Y:S02]  /*02b0*/  UIADD3 UR6, UP1, UPT, UR4, 0x80, URZ ;  /* 0x0000008004067890 */ /* 0x008fe4000ff3e0ff */
[----:B------:R-:W-:Y:S02]  /*02c0*/  UIADD3 UR4, UP0, UPT, UR4, 0x180, URZ ;  /* 0x0000018004047890 */ /* 0x000fe4000ff1e0ff */
[----:B------:R-:W-:Y:S02]  /*02d0*/  UIADD3.X UR7, UPT, UPT, URZ, UR5, URZ, UP1, !UPT ;  /* 0x00000005ff077290 */ /* 0x000fe40008ffe4ff */
[----:B------:R-:W-:-:S07]  /*02e0*/  UIADD3.X UR5, UPT, UPT, URZ, UR5, URZ, UP0, !UPT ;  /* 0x00000005ff057290 */ /* 0x000fce00087fe4ff */
[----:B------:R3:W-:Y:S02]  /*02f0*/  UTMACCTL.PF [UR6] ;  /* 0x00000000060079b9 */ /* 0x0007e40008040000 */
[----:B------:R3:W-:Y:S02]  /*0300*/  UTMACCTL.PF [UR4] ;  /* 0x00000000040079b9 */ /* 0x0007e40008040000 */
[----:B---3--:R-:W-:Y:S01]  /*0310*/  NOP ;  /* 0x0000000000007918 */ /* 0x008fe20000000000 */
.L_x_5:
[----:B------:R-:W-:Y:S05]  /*0320*/  BSYNC.RECONVERGENT B0 ;  /* 0x0000000000007941 */ /* 0x000fea0003800200 */
.L_x_4:
[----:B------:R-:W-:Y:S04]  /*0330*/  BSSY.RECONVERGENT B0, `(.L_x_6) ;  /* 0x000000a000007945 */ /* 0x000fe80003800200 */
        /* <DEDUP_REMOVED lines=9> */
.L_x_7:
[----:B------:R-:W-:Y:S05]  /*03d0*/  BSYNC.RECONVERGENT B0 ;  /* 0x0000000000007941 */ /* 0x000fea0003800200 */
.L_x_6:
[----:B------:R-:W3:Y:S01]  /*03e0*/  LDCU.64 UR4, c[0x0][0x888] ;  /* 0x00011100ff0477ac */ /* 0x000ee20008000a00 */
[----:B------:R-:W-:Y:S02]  /*03f0*/  UISETP.EQ.U32.AND UP2, UPT, UR8, URZ, UPT ;  /* 0x000000ff0800728c */ /* 0x000fe4000bf42070 */
[----:B------:R-:W-:Y:S02]  /*0400*/  UPLOP3.LUT UP3, UPT, UPT, UPT, UPT, 0x80, 0x8 ;  /* 0x000000000008789c */ /* 0x000fe40003f6f070 */
[----:B---3--:R-:W-:-:S04]  /*0410*/  UISETP.NE.U32.AND UP0, UPT, UR4, URZ, UPT ;  /* 0x000000ff0400728c */ /* 0x008fc8000bf05070 */
[----:B------:R-:W-:-:S04]  /*0420*/  UISETP.NE.AND.EX UP1, UPT, UR5, URZ, UPT, UP0 ;  /* 0x000000ff0500728c */ /* 0x000fc8000bf25300 */
[----:B------:R-:W-:-:S04]  /*0430*/  UISETP.EQ.OR.EX UP4, UPT, UR9, URZ, !UP1, UP2 ;  /* 0x000000ff0900728c */ /* 0x000fc8000cf82720 */
[----:B------:R-:W-:-:S06]  /*0440*/  UP2UR UR4, UPR, URZ, 0x10 ;  /* 0x00000010ff047883 */ /* 0x000fcc0008000000 */
[----:B------:R-:W-:Y:S01]  /*0450*/  MOV R88, UR4 ;  /* 0x0000000400587c02 */ /* 0x000fe20008000f00 */
[----:B------:R-:W-:Y:S06]  /*0460*/  BRA.U !UP4, `(.L_x_8) ;  /* 0x000000010c207547 */ /* 0x000fec000b800000 */
[----:B------:R-:W-:Y:S01]  /*0470*/  UISETP.NE.U32.AND UP2, UPT, UR8, URZ, UPT ;  /* 0x000000ff0800728c */ /* 0x000fe2000bf45070 */
[----:B-----5:R-:W-:Y:S01]  /*0480*/  FSETP.NEU.AND P0, PT, R41, RZ, PT ;  /* 0x000000ff2900720b */ /* 0x020fe20003f0d000 */
[----:B------:R-:W-:Y:S02]  /*0490*/  USEL UR4, URZ, 0xffffffff, UP1 ;  /* 0xffffffffff047887 */ /* 0x000fe40008800000 */
[----:B------:R-:W-:-:S10]  /*04a0*/  UISETP.NE.AND.EX UP2, UPT, UR9, URZ, UPT, UP2 ;  /* 0x000000ff0900728c */ /* 0x000fd4000bf45320 */
[----:B------:R-:W-:Y:S01]  /*04b0*/  VOTEU.ANY UP0, P0 ;  /* 0x0000000000ff7886 */ /* 0x000fe20000000100 */
[----:B------:R-:W-:-:S04]  /*04c0*/  @!UP2 USEL UR4, URZ, 0xffffffff, UP0 ;  /* 0xffffffffff04a887 */ /* 0x000fc80008000000 */
[----:B------:R-:W-:-:S04]  /*04d0*/  ULOP3.LUT UR4, UR4, 0x1, URZ, 0xc0, !UPT ;  /* 0x0000000104047892 */ /* 0x000fc8000f8ec0ff */
[----:B------:R-:W-:-:S11]  /*04e0*/  UISETP.NE.U32.AND UP3, UPT, UR4, 0x1, UPT ;  /* 0x000000010400788c */ /* 0x000fd6000bf65070 */
.L_x_8:
[----:B-1----:R-:W1:Y:S01]  /*04f0*/  SHFL.IDX PT, R2, R86, RZ, 0x1f ;  /* 0x00001fff56027589 */ /* 0x002e6200000e0000 */
[----:B------:R-:W-:Y:S01]  /*0500*/  UISETP.NE.AND UP6, UPT, UR18, 0x2, UPT ;  /* 0x000000021200788c */ /* 0x000fe2000bfc5270 */
[----:B-1----:R-:W-:-:S13]  /*0510*/  ISETP.NE.AND P0, PT, R2, RZ, PT ;  /* 0x000000ff0200720c */ /* 0x002fda0003f05270 */
[----:B------:R-:W-:Y:S05]  /*0520*/  @P0 BRA `(.L_x_9) ;  /* 0x0000000000600947 */ /* 0x000fea0003800000 */
[----:B------:R-:W1:Y:S01]  /*0530*/  S2UR UR4, SR_CgaCtaId ;  /* 0x00000000000479c3 */ /* 0x000e620000008800 */
[----:B------:R-:W-:Y:S01]  /*0540*/  UMOV UR5, 0x400 ;  /* 0x0000040000057882 */ /* 0x000fe20000000000 */
[----:B------:R-:W-:Y:S01]  /*0550*/  UMOV UR8, 0x1 ;  /* 0x0000000100087882 */ /* 0x000fe20000000000 */
[----:B------:R-:W-:Y:S01]  /*0560*/  UMOV UR6, 0x2 ;  /* 0x0000000200067882 */ /* 0x000fe20000000000 */
[----:B------:R-:W-:-:S04]  /*0570*/  UIADD3 UR8, UPT, UPT, -UR8, 0x100000, URZ ;  /* 0x0010000008087890 */ /* 0x000fc8000fffe1ff */
[----:B------:R-:W-:Y:S02]  /*0580*/  USHF.L.U32 UR9, UR8, 0xb, URZ ;  /* 0x0000000b08097899 */ /* 0x000fe400080006ff */
[----:B------:R-:W-:Y:S02]  /*0590*/  USHF.L.U32 UR8, UR8, 0x1, URZ ;  /* 0x0000000108087899 */ /* 0x000fe400080006ff */
[----:B------:R-:W-:-:S04]  /*05a0*/  UIADD3 UR6, UPT, UPT, -UR6, 0x100000, URZ ;  /* 0x0010000006067890 */ /* 0x000fc8000fffe1ff */
[----:B------:R-:W-:Y:S02]  /*05b0*/  USHF.L.U32 UR7, UR6, 0xb, URZ ;  /* 0x0000000b06077899 */ /* 0x000fe400080006ff */
[----:B------:R-:W-:Y:S01]  /*05c0*/  USHF.L.U32 UR6, UR6, 0x1, URZ ;  /* 0x0000000106067899 */ /* 0x000fe200080006ff */
[----:B------:R-:W-:Y:S01]  /*05d0*/  ELECT P0, URZ, PT ;  /* 0x0000000000ff782f */ /* 0x000fe20003800000 */
[----:B-1----:R-:W-:Y:S01]  /*05e0*/  ULEA UR4, UR4, UR5, 0x18 ;  /* 0x0000000504047291 */ /* 0x002fe2000f8ec0ff */
[----:B------:R-:W1:Y:S11]  /*05f0*/  FENCE.VIEW.ASYNC.S ;  /* 0x00000000000073c6 */ /* 0x000e760000000000 */
[----:B-1----:R1:W3:Y:S01]  /*0600*/  SYNCS.EXCH.64 URZ, [UR4], UR8 ;  /* 0x0000000804ff75b2 */ /* 0x0022e20008000100 */
[----:B------:R1:W4:Y:S01]  /*0610*/  SYNCS.EXCH.64 URZ, [UR4+0x28], UR6 ;  /* 0x0000280604ff75b2 */ /* 0x0003220008000100 */
[----:B------:R1:W1:Y:S01]  /*0620*/  SYNCS.EXCH.64 URZ, [UR4+0x8], UR8 ;  /* 0x0000080804ff75b2 */ /* 0x0002620008000100 */
[----:B------:R1:W1:Y:S01]  /*0630*/  SYNCS.EXCH.64 URZ, [UR4+0x30], UR6 ;  /* 0x0000300604ff75b2 */ /* 0x0002620008000100 */
[----:B------:R1:W1:Y:S01]  /*0640*/  SYNCS.EXCH.64 URZ, [UR4+0x10], UR8 ;  /* 0x0000100804ff75b2 */ /* 0x0002620008000100 */
[----:B------:R1:W1:Y:S01]  /*0650*/  SYNCS.EXCH.64 URZ, [UR4+0x38], UR6 ;  /* 0x0000380604ff75b2 */ /* 0x0002620008000100 */
[----:B------:R1:W1:Y:S01]  /*0660*/  SYNCS.EXCH.64 URZ, [UR4+0x18], UR8 ;  /* 0x0000180804ff75b2 */ /* 0x0002620008000100 */
[----:B------:R1:W1:Y:S01]  /*0670*/  SYNCS.EXCH.64 URZ, [UR4+0x40], UR6 ;  /* 0x0000400604ff75b2 */ /* 0x0002620008000100 */
[----:B------:R1:W1:Y:S01]  /*0680*/  SYNCS.EXCH.64 URZ, [UR4+0x20], UR8 ;  /* 0x0000200804ff75b2 */ /* 0x0002620008000100 */
[----:B------:R1:W1:Y:S01]  /*0690*/  SYNCS.EXCH.64 URZ, [UR4+0x48], UR6 ;  /* 0x0000480604ff75b2 */ /* 0x0002620008000100 */
[----:B------:R-:W-:Y:S01]  /*06a0*/  NOP ;  /* 0x0000000000007918 */ /* 0x000fe20000000000 */
.L_x_9:
[----:B------:R-:W2:Y:S01]  /*06b0*/  SHFL.IDX PT, R2, R86, RZ, 0x1f ;  /* 0x00001fff56027589 */ /* 0x000ea200000e0000 */
[----:B------:R-:W-:Y:S01]  /*06c0*/  NOP ;  /* 0x0000000000007918 */ /* 0x000fe20000000000 */
[----:B--2---:R-:W-:-:S13]  /*06d0*/  ISETP.NE.AND P0, PT, R2, 0x1, PT ;  /* 0x000000010200780c */ /* 0x004fda0003f05270 */
[----:B------:R-:W-:Y:S05]  /*06e0*/  @P0 BRA `(.L_x_10) ;  /* 0x0000000000580947 */ /* 0x000fea0003800000 */
[----:B-1----:R-:W1:Y:S01]  /*06f0*/  S2UR UR4, SR_CgaCtaId ;  /* 0x00000000000479c3 */ /* 0x002e620000008800 */
        /* <DEDUP_REMOVED lines=12> */
[----:B-1----:R2:W1:Y:S01]  /*07c0*/  SYNCS.EXCH.64 URZ, [UR4+0x50], UR8 ;  /* 0x0000500804ff75b2 */ /* 0x0024620008000100 */
[----:B------:R2:W1:Y:S01]  /*07d0*/  SYNCS.EXCH.64 URZ, [UR4+0x70], UR6 ;  /* 0x0000700604ff75b2 */ /* 0x0004620008000100 */
[----:B------:R2:W1:Y:S01]  /*07e0*/  SYNCS.EXCH.64 URZ, [UR4+0x58], UR8 ;  /* 0x0000580804ff75b2 */ /* 0x0004620008000100 */
[----:B------:R2:W1:Y:S01]  /*07f0*/  SYNCS.EXCH.64 URZ, [UR4+0x78], UR6 ;  /* 0x0000780604ff75b2 */ /* 0x0004620008000100 */
[----:B------:R2:W1:Y:S01]  /*0800*/  SYNCS.EXCH.64 URZ, [UR4+0x60], UR8 ;  /* 0x0000600804ff75b2 */ /* 0x0004620008000100 */
[----:B------:R2:W1:Y:S01]  /*0810*/  SYNCS.EXCH.64 URZ, [UR4+0x80], UR6 ;  /* 0x0000800604ff75b2 */ /* 0x0004620008000100 */
[----:B------:R2:W1:Y:S01]  /*0820*/  SYNCS.EXCH.64 URZ, [UR4+0x68], UR8 ;  /* 0x0000680804ff75b2 */ /* 0x0004620008000100 */
[----:B------:R2:W1:Y:S02]  /*0830*/  SYNCS.EXCH.64 URZ, [UR4+0x88], UR6 ;  /* 0x0000880604ff75b2 */ /* 0x0004640008000100 */
[----:B--2---:R-:W-:Y:S01]  /*0840*/  NOP ;  /* 0x0000000000007918 */ /* 0x004fe20000000000 */
.L_x_10:
[----:B------:R-:W2:Y:S01]  /*0850*/  SHFL.IDX PT, R2, R86, RZ, 0x1f ;  /* 0x00001fff56027589 */ /* 0x000ea200000e0000 */
[----:B------:R-:W-:Y:S01]  /*0860*/  NOP ;  /* 0x0000000000007918 */ /* 0x000fe20000000000 */
[----:B--2---:R-:W-:-:S13]  /*0870*/  ISETP.NE.AND P0, PT, R2, 0x3, PT ;  /* 0x000000030200780c */ /* 0x004fda0003f05270 */
[----:B------:R-:W-:Y:S05]  /*0880*/  @P0 BRA `(.L_x_11) ;  /* 0x0000000000300947 */ /* 0x000fea0003800000 */
[----:B-1----:R-:W1:Y:S01]  /*0890*/  S2UR UR4, SR_CgaCtaId ;  /* 0x00000000000479c3 */ /* 0x002e620000008800 */
[----:B------:R-:W-:Y:S01]  /*08a0*/  UMOV UR6, 0x400 ;  /* 0x0000040000067882 */ /* 0x000fe20000000000 */
[----:B------:R-:W-:Y:S01]  /*08b0*/  UMOV UR5, 0x20 ;  /* 0x0000002000057882 */ /* 0x000fe20000000000 */
[----:B------:R-:W-:Y:S01]  /*08c0*/  ELECT P0, URZ, PT ;  /* 0x0000000000ff782f */ /* 0x000fe20003800000 */
[----:B-1----:R-:W-:Y:S02]  /*08d0*/  ULEA UR6, UR4, UR6, 0x18 ;  /* 0x0000000604067291 */ /* 0x002fe4000f8ec0ff */
[----:B------:R-:W-:-:S04]  /*08e0*/  UIADD3 UR4, UPT, UPT, -UR5, 0x100000, URZ ;  /* 0x0010000005047890 */ /* 0x000fc8000fffe1ff */
[----:B------:R-:W-:Y:S02]  /*08f0*/  USHF.L.U32 UR5, UR4, 0xb, URZ ;  /* 0x0000000b04057899 */ /* 0x000fe400080006ff */
[----:B------:R-:W-:Y:S01]  /*0900*/  USHF.L.U32 UR4, UR4, 0x1, URZ ;  /* 0x0000000104047899 */ /* 0x000fe200080006ff */
[----:B------:R-:W1:Y:S11]  /*0910*/  FENCE.VIEW.ASYNC.S ;  /* 0x00000000000073c6 */ /* 0x000e760000000000 */
[----:B-1----:R2:W1:Y:S01]  /*0920*/  SYNCS.EXCH.64 URZ, [UR6+0x90], UR4 ;  /* 0x0000900406ff75b2 */ /* 0x0024620008000100 */
[----:B------:R2:W1:Y:S02]  /*0930*/  SYNCS.EXCH.64 URZ, [UR6+0x98], UR4 ;  /* 0x0000980406ff75b2 */ /* 0x0004640008000100 */
[----:B--2---:R-:W-:Y:S01]  /*0940*/  NOP ;  /* 0x0000000000007918 */ /* 0x004fe20000000000 */
.L_x_11:
[----:B------:R-:W2:Y:S01]  /*0950*/  SHFL.IDX PT, R2, R86, RZ, 0x1f ;  /* 0x00001fff56027589 */ /* 0x000ea200000e0000 */
[----:B------:R-:W-:Y:S01]  /*0960*/  NOP ;  /* 0x0000000000007918 */ /* 0x000fe20000000000 */
[----:B--2---:R-:W-:-:S13]  /*0970*/  ISETP.NE.AND P0, PT, R2, 0x4, PT ;  /* 0x000000040200780c */ /* 0x004fda0003f05270 */
[----:B------:R-:W-:Y:S05]  /*0980*/  @P0 BRA `(.L_x_12) ;  /* 0x00000000004c0947 */ /* 0x000fea0003800000 */
[----:B-1----:R-:W1:Y:S01]  /*0990*/  S2UR UR6, SR_CgaCtaId ;  /* 0x00000000000679c3 */ /* 0x002e620000008800 */
[----:B------:R-:W-:Y:S01]  /*09a0*/  UMOV UR4, 0x1e0 ;  /* 0x000001e000047882 */ /* 0x000fe20000000000 */
[----:B------:R-:W-:Y:S01]  /*09b0*/  UMOV UR5, 0x400 ;  /* 0x0000040000057882 */ /* 0x000fe20000000000 */
[----:B------:R-:W-:Y:S01]  /*09c0*/  USEL UR4, UR4, 0x1a0, UP3 ;  /* 0x000001a004047887 */ /* 0x000fe20009800000 */
[----:B------:R-:W-:Y:S01]  /*09d0*/  UMOV UR8, 0x1 ;  /* 0x0000000100087882 */ /* 0x000fe20000000000 */
[----:B------:R-:W-:Y:S01]  /*09e0*/  ELECT P0, URZ, PT ;  /* 0x0000000000ff782f */ /* 0x000fe20003800000 */
[----:B------:R-:W-:-:S04]  /*09f0*/  UIADD3 UR8, UPT, UPT, -UR8, 0x100000, URZ ;  /* 0x0010000008087890 */ /* 0x000fc8000fffe1ff */
[----:B------:R-:W-:Y:S02]  /*0a00*/  USHF.L.U32 UR9, UR8, 0xb, URZ ;  /* 0x0000000b08097899 */ /* 0x000fe400080006ff */
[----:B------:R-:W-:Y:S02]  /*0a10*/  USHF.L.U32 UR8, UR8, 0x1, URZ ;  /* 0x0000000108087899 */ /* 0x000fe400080006ff */
[----:B-1----:R-:W-:Y:S02]  /*0a20*/  ULEA UR6, UR6, UR5, 0x18 ;  /* 0x0000000506067291 */ /* 0x002fe4000f8ec0ff */
[----:B------:R-:W-:-:S04]  /*0a30*/  UIADD3 UR4, UPT, UPT, -UR4, 0x100000, URZ ;  /* 0x0010000004047890 */ /* 0x000fc8000fffe1ff */
[----:B------:R-:W-:Y:S02]  /*0a40*/  USHF.L.U32 UR5, UR4, 0xb, URZ ;  /* 0x0000000b04057899 */ /* 0x000fe400080006ff */
[----:B------:R-:W-:Y:S01]  /*0a50*/  USHF.L.U32 UR4, UR4, 0x1, URZ ;  /* 0x0000000104047899 */ /* 0x000fe200080006ff */
[----:B------:R-:W1:Y:S03]  /*0a60*/  FENCE.VIEW.ASYNC.S ;  /* 0x00000000000073c6 */ /* 0x000e660000000000 */
[----:B-1----:R2:W1:Y:S08]  /*0a70*/  SYNCS.EXCH.64 URZ, [UR6+0xa0], UR8 ;  /* 0x0000a00806ff75b2 */ /* 0x0024700008000100 */
[----:B------:R2:W1:Y:S01]  /*0a80*/  SYNCS.EXCH.64 URZ, [UR6+0xb0], UR4 ;  /* 0x0000b00406ff75b2 */ /* 0x0004620008000100 */
[----:B------:R2:W1:Y:S01]  /*0a90*/  SYNCS.EXCH.64 URZ, [UR6+0xa8], UR8 ;  /* 0x0000a80806ff75b2 */ /* 0x0004620008000100 */
[----:B------:R2:W1:Y:S02]  /*0aa0*/  SYNCS.EXCH.64 URZ, [UR6+0xb8], UR4 ;  /* 0x0000b80406ff75b2 */ /* 0x0004640008000100 */
[----:B--2---:R-:W-:Y:S01]  /*0ab0*/  NOP ;  /* 0x0000000000007918 */ /* 0x004fe20000000000 */
.L_x_12:
        /* <DEDUP_REMOVED lines=26> */
.L_x_13:
[----:B------:R-:W2:Y:S01]  /*0c60*/  SHFL.IDX PT, R2, R86, RZ, 0x1f ;  /* 0x00001fff56027589 */ /* 0x000ea200000e0000 */
[----:B------:R-:W-:Y:S01]  /*0c70*/  NOP ;  /* 0x0000000000007918 */ /* 0x000fe20000000000 */
[----:B--2---:R-:W-:-:S13]  /*0c80*/  ISETP.NE.AND P0, PT, R2, 0x3, PT ;  /* 0x000000030200780c */ /* 0x004fda0003f05270 */
[----:B------:R-:W-:Y:S05]  /*0c90*/  @P0 BRA `(.L_x_14) ;  /* 0x0000000000380947 */ /* 0x000fea0003800000 */
[----:B------:R-:W2:Y:S01]  /*0ca0*/  S2UR UR5, SR_CgaCtaId ;  /* 0x00000000000579c3 */ /* 0x000ea20000008800 */
[----:B-1----:R-:W-:Y:S01]  /*0cb0*/  UMOV UR4, 0x400 ;  /* 0x0000040000047882 */ /* 0x002fe20000000000 */
[----:B------:R-:W-:Y:S01]  /*0cc0*/  UMOV UR6, 0x20 ;  /* 0x0000002000067882 */ /* 0x000fe20000000000 */
[----:B------:R-:W-:Y:S01]  /*0cd0*/  ELECT P0, URZ, PT ;  /* 0x0000000000ff782f */ /* 0x000fe20003800000 */
[----:B------:R-:W-:-:S04]  /*0ce0*/  UIADD3 UR6, UPT, UPT, -UR6, 0x100000, URZ ;  /* 0x0010000006067890 */ /* 0x000fc8000fffe1ff */
[----:B------:R-:W-:Y:S02]  /*0cf0*/  USHF.L.U32 UR7, UR6, 0xb, URZ ;  /* 0x0000000b06077899 */ /* 0x000fe400080006ff */
[----:B------:R-:W-:Y:S02]  /*0d00*/  USHF.L.U32 UR6, UR6, 0x1, URZ ;  /* 0x0000000106067899 */ /* 0x000fe400080006ff */
[----:B--2---:R-:W-:Y:S01]  /*0d10*/  ULEA UR4, UR5, UR4, 0x18 ;  /* 0x0000000405047291 */ /* 0x004fe2000f8ec0ff */
[----:B------:R-:W1:Y:S11]  /*0d20*/  FENCE.VIEW.ASYNC.S ;  /* 0x00000000000073c6 */ /* 0x000e760000000000 */
[----:B-1----:R2:W1:Y:S01]  /*0d30*/  SYNCS.EXCH.64 URZ, [UR4+0x100], UR6 ;  /* 0x0001000604ff75b2 */ /* 0x0024620008000100 */
[----:B------:R2:W1:Y:S01]  /*0d40*/  SYNCS.EXCH.64 URZ, [UR4+0x110], UR6 ;  /* 0x0001100604ff75b2 */ /* 0x0004620008000100 */
[----:B------:R2:W1:Y:S01]  /*0d50*/  SYNCS.EXCH.64 URZ, [UR4+0x108], UR6 ;  /* 0x0001080604ff75b2 */ /* 0x0004620008000100 */
[----:B------:R2:W1:Y:S02]  /*0d60*/  SYNCS.EXCH.64 URZ, [UR4+0x118], UR6 ;  /* 0x0001180604ff75b2 */ /* 0x0004640008000100 */
[----:B--2---:R-:W-:Y:S01]  /*0d70*/  NOP ;  /* 0x0000000000007918 */ /* 0x004fe20000000000 */
.L_x_14:
[----:B-1----:R-:W1:Y:S01]  /*0d80*/  LDCU UR4, c[0x0][0x36c] ;  /* 0x00006d80ff0477ac */ /* 0x002e620008000800 */
[----:B------:R-:W-:Y:S01]  /*0d90*/  ISETP.NE.OR P3, PT, R0, 0x2, !P3 ;  /* 0x000000020000780c */ /* 0x000fe20005f65670 */
[----:B------:R-:W-:Y:S01]  /*0da0*/  NOP ;  /* 0x0000000000007918 */ /* 0x000fe20000000000 */
[----:B------:R-:W-:Y:S01]  /*0db0*/  LOP3.LUT R0, R95, 0x1f, RZ, 0xc0, !PT ;  /* 0x0000001f5f007812 */ /* 0x000fe200078ec0ff */
[----:B------:R-:W-:Y:S02]  /*0dc0*/  UISETP.NE.AND UP4, UPT, UR18, URZ, UPT ;  /* 0x000000ff1200728c */ /* 0x000fe4000bf85270 */
[----:B-1----:R-:W-:-:S09]  /*0dd0*/  UISETP.EQ.U32.AND UP5, UPT, UR4, 0x1, UPT ;  /* 0x000000010400788c */ /* 0x002fd2000bfa2070 */
[----:B------:R-:W-:Y:S05]  /*0de0*/  BRA.U !UP5, `(.L_x_15) ;  /* 0x000000010d087547 */ /* 0x000fea000b800000 */
[----:B---34-:R-:W-:Y:S01]  /*0df0*/  UCGABAR_ARV ;  /* 0x00000000000079c7 */ /* 0x018fe20008000000 */
[----:B------:R-:W-:Y:S05]  /*0e00*/  BRA `(.L_x_16) ;  /* 0x0000000000047947 */ /* 0x000fea0003800000 */
.L_x_15:
[----:B---34-:R-:W-:Y:S01]  /*0e10*/  NOP ;  /* 0x0000000000007918 */ /* 0x018fe20000000000 */
.L_x_16:
[----:B------:R-:W1:Y:S01]  /*0e20*/  S2UR UR30, SR_CTAID.X ;  /* 0x00000000001e79c3 */ /* 0x000e620000002500 */
[----:B------:R-:W-:-:S05]  /*0e30*/  CS2R.32 R87, SR_CgaSize ;  /* 0x0000000000577805 */ /* 0x000fca0000008a00 */
[----:B------:R-:W-:-:S05]  /*0e40*/  IMAD R87, R87, -0xa0, RZ ;  /* 0xffffff6057577824 */ /* 0x000fca00078e02ff */
[----:B------:R-:W-:-:S14]  /*0e50*/  R2UR UR5, R87 ;  /* 0x00000000570572ca */ /* 0x000fdc00000e0000 */
[----:B------:R-:W2:Y:S01]  /*0e60*/  LDCU UR5, c[0x0][UR5+0x2b0] ;  /* 0x00005600050577ac */ /* 0x000ea20008000800 */
[----:B------:R-:W-:-:S05]  /*0e70*/  CS2R.32 R87, SR_CgaSize ;  /* 0x0000000000577805 */ /* 0x000fca0000008a00 */
[----:B------:R-:W-:-:S05]  /*0e80*/  IMAD R87, R87, -0xa0, RZ ;  /* 0xffffff6057577824 */ /* 0x000fca00078e02ff */
[----:B------:R-:W-:-:S14]  /*0e90*/  R2UR UR4, R87 ;  /* 0x00000000570472ca */ /* 0x000fdc00000e0000 */
[----:B------:R-:W3:Y:S01]  /*0ea0*/  LDCU UR4, c[0x0][UR4+0x2b4] ;  /* 0x00005680040477ac */ /* 0x000ee20008000800 */
[----:B------:R-:W4:Y:S01]  /*0eb0*/  S2UR UR31, SR_CTAID.Y ;  /* 0x00000000001f79c3 */ /* 0x000f220000002600 */
[----:B------:R-:W-:-:S05]  /*0ec0*/  CS2R.32 R87, SR_CgaSize ;  /* 0x0000000000577805 */ /* 0x000fca0000008a00 */
[----:B------:R-:W-:-:S05]  /*0ed0*/  IMAD R87, R87, -0xa0, RZ ;  /* 0xffffff6057577824 */ /* 0x000fca00078e02ff */
[----:B------:R-:W-:-:S14]  /*0ee0*/  R2UR UR7, R87 ;  /* 0x00000000570772ca */ /* 0x000fdc00000e0000 */
[----:B------:R-:W3:Y:S01]  /*0ef0*/  LDCU UR7, c[0x0][UR7+0x2a0] ;  /* 0x00005400070777ac */ /* 0x000ee20008000800 */
[----:B------:R-:W-:-:S05]  /*0f00*/  CS2R.32 R87, SR_CgaSize ;  /* 0x0000000000577805 */ /* 0x000fca0000008a00 */
[----:B------:R-:W-:-:S05]  /*0f10*/  IMAD R87, R87, -0xa0, RZ ;  /* 0xffffff6057577824 */ /* 0x000fca00078e02ff */
[----:B------:R-:W-:-:S14]  /*0f20*/  R2UR UR59, R87 ;  /* 0x00000000573b72ca */ /* 0x000fdc00000e0000 */
[----:B------:R-:W3:Y:S01]  /*0f30*/  LDCU UR59, c[0x0][UR59+0x2a4] ;  /* 0x000054803b3b77ac */ /* 0x000ee20008000800 */
[----:B------:R-:W3:Y:S01]  /*0f40*/  S2UR UR8, SR_CgaCtaId ;  /* 0x00000000000879c3 */ /* 0x000ee20000008800 */
[----:B------:R-:W3:Y:S01]  /*0f50*/  LDCU UR19, c[0x0][0xb24] ;  /* 0x00016480ff1377ac */ /* 0x000ee20008000800 */
[----:B------:R-:W3:Y:S01]  /*0f60*/  LDCU UR42, c[0x0][0xb24] ;  /* 0x00016480ff2a77ac */ /* 0x000ee20008000800 */
[----:B-1----:R-:W-:Y:S01]  /*0f70*/  I2FP.F32.U32 R3, UR30 ;  /* 0x0000001e00037c45 */ /* 0x002fe20008201000 */
[----:B------:R-:W1:Y:S04]  /*0f80*/  LDCU UR22, c[0x0][0xb30] ;  /* 0x00016600ff1677ac */ /* 0x000e680008000800 */
[----:B--2---:R-:W-:Y:S01]  /*0f90*/  FMUL R3, R3, UR5 ;  /* 0x0000000503037c20 */ /* 0x004fe20008400000 */
[----:B----4-:R-:W-:-:S05]  /*0fa0*/  I2FP.F32.U32 R2, UR31 ;  /* 0x0000001f00027c45 */ /* 0x010fca0008201000 */
[----:B------:R-:W2:Y:S01]  /*0fb0*/  F2I.U32.TRUNC.NTZ R3, R3 ;  /* 0x0000000300037305 */ /* 0x000ea2000020f000 */
[----:B---3--:R-:W-:Y:S01]  /*0fc0*/  FMUL R2, R2, UR4 ;  /* 0x0000000402027c20 */ /* 0x008fe20008400000 */
[----:B------:R-:W-:-:S06]  /*0fd0*/  USHF.L.U32 UR28, UR8, 0xe, URZ ;  /* 0x0000000e081c7899 */ /* 0x000fcc00080006ff */
[----:B------:R-:W3:Y:S01]  /*0fe0*/  F2I.U32.TRUNC.NTZ R2, R2 ;  /* 0x0000000200027305 */ /* 0x000ee2000020f000 */
[----:B------:R-:W-:Y:S01]  /*0ff0*/  ULOP3.LUT UR28, UR28, 0x4000, URZ, 0xc0, !UPT ;  /* 0x000040001c1c7892 */ /* 0x000fe2000f8ec0ff */
[----:B--2---:R-:W-:Y:S02]  /*1000*/  R2UR UR4, R3 ;  /* 0x00000000030472ca */ /* 0x004fe400000e0000 */
[----:B---3--:R-:W-:Y:S02]  /*1010*/  R2UR UR6, R2 ;  /* 0x00000000020672ca */ /* 0x008fe400000e0000 */
[----:B------:R-:W-:-:S09]  /*1020*/  PRMT R2, RZ, 0x7610, R2 ;  /* 0x00007610ff027816 */ /* 0x000fd20000000002 */
[----:B------:R-:W-:-:S04]  /*1030*/  UIADD3 UR5, UPT, UPT, -UR4, URZ, URZ ;  /* 0x000000ff04057290 */ /* 0x000fc8000fffe1ff */
[----:B------:R-:W-:Y:S02]  /*1040*/  UIMAD UR5, UR7, UR5, UR30 ;  /* 0x00000005070572a4 */ /* 0x000fe4000f8e021e */
[----:B------:R-:W-:-:S04]  /*1050*/  UIADD3 UR4, UPT, UPT, -UR6, URZ, URZ ;  /* 0x000000ff06047290 */ /* 0x000fc8000fffe1ff */
[----:B------:R-:W-:Y:S01]  /*1060*/  IMAD.U32 R87, RZ, RZ, UR5 ;  /* 0x00000005ff577e24 */ /* 0x000fe2000f8e00ff */
[----:B------:R-:W-:Y:S01]  /*1070*/  UIMAD UR59, UR59, UR4, UR31 ;  /* 0x000000043b3b72a4 */ /* 0x000fe2000f8e021f */
[----:B-1----:R-:W-:Y:S11]  /*1080*/  BRA.U UP4, `(.L_x_17) ;  /* 0x0000000104287547 */ /* 0x002ff6000b800000 */
[----:B------:R-:W-:Y:S01]  /*1090*/  R2UR UR6, R87 ;  /* 0x00000000570672ca */ /* 0x000fe200000e0000 */
[----:B------:R-:W-:-:S12]  /*10a0*/  UISETP.NE.AND UP0, UPT, UR59, URZ, UPT ;  /* 0x000000ff3b00728c */ /* 0x000fd8000bf05270 */
[----:B------:R-:W-:-:S04]  /*10b0*/  UISETP.EQ.OR UP0, UPT, UR6, URZ, !UP0 ;  /* 0x000000ff0600728c */ /* 0x000fc8000c702670 */
[----:B------:R-:W-:Y:S02]  /*10c0*/  USEL UR5, URZ, 0x1, !UP0 ;  /* 0x00000001ff057887 */ /* 0x000fe4000c000000 */
[----:B------:R-:W-:-:S04]  /*10d0*/  UISETP.NE.AND UP0, UPT, UR59, URZ, UPT ;  /* 0x000000ff3b00728c */ /* 0x000fc8000bf05270 */
[----:B------:R-:W-:Y:S02]  /*10e0*/  USEL UR4, URZ, 0x2, UP0 ;  /* 0x00000002ff047887 */ /* 0x000fe40008000000 */
[----:B------:R-:W-:-:S04]  /*10f0*/  UISETP.NE.AND UP0, UPT, UR6, 0x1, UPT ;  /* 0x000000010600788c */ /* 0x000fc8000bf05270 */
[----:B------:R-:W-:-:S04]  /*1100*/  USEL UR4, UR4, 0x2, UP0 ;  /* 0x0000000204047887 */ /* 0x000fc80008000000 */
[----:B------:R-:W-:-:S06]  /*1110*/  UIADD3 UR4, UPT, UPT, UR5, UR4, URZ ;  /* 0x0000000405047290 */ /* 0x000fcc000fffe0ff */
[----:B------:R-:W-:-:S07]  /*1120*/  MOV R2, UR4 ;  /* 0x0000000400027c02 */ /* 0x000fce0008000f00 */
.L_x_17:
[----:B------:R-:W1:Y:S01]  /*1130*/  S2UR UR36, SR_CTAID.Z ;  /* 0x00000000002479c3 */ /* 0x000e620000002700 */
[----:B------:R-:W-:-:S09]  /*1140*/  UISETP.GE.AND UP0, UPT, UR19, 0x1, UPT ;  /* 0x000000011300788c */ /* 0x000fd2000bf06270 */
[----:B------:R-:W-:Y:S05]  /*1150*/  BRA.U !UP0, `(.L_x_18) ;  /* 0x0000000108d47547 */ /* 0x000fea000b800000 */
[----:B------:R-:W2:Y:S01]  /*1160*/  LDCU.128 UR12, c[0x0][0xb10] ;  /* 0x00016200ff0c77ac */ /* 0x000ea20008000c00 */
[----:B------:R-:W3:Y:S01]  /*1170*/  LDCU UR20, c[0x0][0xb0c] ;  /* 0x00016180ff1477ac */ /* 0x000ee20008000800 */
[----:B------:R-:W4:Y:S01]  /*1180*/  LDCU UR6, c[0x0][0x370] ;  /* 0x00006e00ff0677ac */ /* 0x000f220008000800 */
[----:B------:R-:W1:Y:S01]  /*1190*/  LDCU UR7, c[0x0][0x374] ;  /* 0x00006e80ff0777ac */ /* 0x000e620008000800 */
[----:B------:R-:W1:Y:S01]  /*11a0*/  LDCU UR21, c[0x0][0xb20] ;  /* 0x00016400ff1577ac */ /* 0x000e620008000800 */
[----:B--2---:R-:W-:Y:S02]  /*11b0*/  UIMAD.WIDE.U32 UR4, UR30, UR12, URZ ;  /* 0x0000000c1e0472a5 */ /* 0x004fe4000f8e00ff */
[----:B---3--:R-:W-:Y:S01]  /*11c0*/  UISETP.NE.AND UP0, UPT, UR20, 0x1, UPT ;  /* 0x000000011400788c */ /* 0x008fe2000bf05270 */
[----:B------:R-:W2:Y:S01]  /*11d0*/  LDCU.64 UR8, c[0x0][0xb28] ;  /* 0x00016500ff0877ac */ /* 0x000ea20008000a00 */
[----:B----4-:R-:W-:-:S03]  /*11e0*/  UIMAD.WIDE.U32 UR10, UR6, UR12, URZ ;  /* 0x0000000c060a72a5 */ /* 0x010fc6000f8e00ff */
[----:B------:R-:W-:Y:S01]  /*11f0*/  UMOV UR4, UR5 ;  /* 0x0000000500047c82 */ /* 0x000fe20008000000 */
[----:B------:R-:W-:Y:S02]  /*1200*/  UISETP.NE.AND UP2, UPT, UR19, 0x1, UPT ;  /* 0x000000011300788c */ /* 0x000fe4000bf45270 */
[----:B------:R-:W-:Y:S01]  /*1210*/  USHF.R.U32.HI UR4, URZ, UR13, UR4 ;  /* 0x0000000dff047299 */ /* 0x000fe20008011604 */
[----:B------:R-:W-:Y:S01]  /*1220*/  UMOV UR10, UR11 ;  /* 0x0000000b000a7c82 */ /* 0x000fe20008000000 */
[----:B------:R-:W-:Y:S02]  /*1230*/  UIMAD.WIDE.U32 UR16, UR31, UR15, URZ ;  /* 0x0000000f1f1072a5 */ /* 0x000fe4000f8e00ff */
[----:B------:R-:W-:Y:S02]  /*1240*/  USEL UR5, UR30, UR4, !UP0 ;  /* 0x000000041e057287 */ /* 0x000fe4000c000000 */
[----:B------:R-:W-:Y:S02]  /*1250*/  @UP0 USHF.R.U32.HI UR6, URZ, UR13, UR10 ;  /* 0x0000000dff060299 */ /* 0x000fe4000801160a */
[----:B------:R-:W-:-:S02]  /*1260*/  UISETP.NE.AND UP0, UPT, UR14, 0x1, UPT ;  /* 0x000000010e00788c */ /* 0x000fc4000bf05270 */
[----:B-1----:R-:W-:Y:S02]  /*1270*/  UIMAD.WIDE.U32 UR10, UR7, UR15, URZ ;  /* 0x0000000f070a72a5 */ /* 0x002fe4000f8e00ff */
[----:B--2---:R-:W-:Y:S01]  /*1280*/  UIMAD.WIDE.U32 UR12, UR6, UR8, URZ ;  /* 0x00000008060c72a5 */ /* 0x004fe2000f8e00ff */
[----:B------:R-:W-:Y:S02]  /*1290*/  UMOV UR4, UR17 ;  /* 0x0000001100047c82 */ /* 0x000fe40008000000 */
[----:B------:R-:W-:Y:S02]  /*12a0*/  USHF.R.U32.HI UR4, URZ, UR21, UR4 ;  /* 0x00000015ff047299 */ /* 0x000fe40008011604 */
[----:B------:R-:W-:Y:S02]  /*12b0*/  UMOV UR10, UR11 ;  /* 0x0000000b000a7c82 */ /* 0x000fe40008000000 */
[----:B------:R-:W-:Y:S01]  /*12c0*/  UMOV UR12, UR13 ;  /* 0x0000000d000c7c82 */ /* 0x000fe20008000000 */
[----:B------:R-:W-:-:S02]  /*12d0*/  @UP0 USHF.R.U32.HI UR7, URZ, UR21, UR10 ;  /* 0x00000015ff070299 */ /* 0x000fc4000801160a */
[----:B------:R-:W-:Y:S02]  /*12e0*/  USEL UR4, UR31, UR4, !UP0 ;  /* 0x000000041f047287 */ /* 0x000fe4000c000000 */
[----:B------:R-:W-:Y:S02]  /*12f0*/  UIMAD.WIDE.U32 UR10, UR7, UR8, URZ ;  /* 0x00000008070a72a5 */ /* 0x000fe4000f8e00ff */
[----:B------:R-:W-:Y:S02]  /*1300*/  @UP2 USHF.R.U32.HI UR6, URZ, UR9, UR12 ;  /* 0x00000009ff062299 */ /* 0x000fe4000801160c */
[----:B------:R-:W-:-:S03]  /*1310*/  UIMAD.WIDE.U32 UR12, UR4, UR8, URZ ;  /* 0x00000008040c72a5 */ /* 0x000fc6000f8e00ff */
[----:B------:R-:W-:Y:S02]  /*1320*/  UMOV UR10, UR11 ;  /* 0x0000000b000a7c82 */ /* 0x000fe40008000000 */
[----:B------:R-:W-:Y:S02]  /*1330*/  @UP2 USHF.R.U32.HI UR7, URZ, UR9, UR10 ;  /* 0x00000009ff072299 */ /* 0x000fe4000801160a */
[----:B------:R-:W-:Y:S02]  /*1340*/  UIMAD UR10, UR6, UR19, URZ ;  /* 0x00000013060a72a4 */ /* 0x000fe4000f8e02ff */
[----:B------:R-:W-:-:S04]  /*1350*/  UIMAD UR7, UR7, UR19, URZ ;  /* 0x00000013070772a4 */ /* 0x000fc8000f8e02ff */
[----:B------:R-:W-:-:S03]  /*1360*/  UISETP.GE.AND UP0, UPT, UR4, UR7, UPT ;  /* 0x000000070400728c */ /* 0x000fc6000bf06270 */
[----:B------:R-:W-:Y:S01]  /*1370*/  UMOV UR7, UR13 ;  /* 0x0000000d00077c82 */ /* 0x000fe20008000000 */
[----:B------:R-:W-:Y:S02]  /*1380*/  UISETP.GE.OR UP0, UPT, UR5, UR10, UP0 ;  /* 0x0000000a0500728c */ /* 0x000fe40008706670 */
[----:B------:R-:W-:Y:S02]  /*1390*/  UIMAD.WIDE.U32 UR10, UR5, UR8, URZ ;  /* 0x00000008050a72a5 */ /* 0x000fe4000f8e00ff */
[----:B------:R-:W-:Y:S02]  /*13a0*/  USHF.R.U32.HI UR7, URZ, UR9, UR7 ;  /* 0x00000009ff077299 */ /* 0x000fe40008011607 */
[----:B------:R-:W-:Y:S02]  /*13b0*/  UIADD3 UR10, UPT, UPT, -UR4, URZ, URZ ;  /* 0x000000ff040a7290 */ /* 0x000fe4000fffe1ff */
[----:B------:R-:W-:Y:S02]  /*13c0*/  USEL UR7, UR4, UR7, !UP2 ;  /* 0x0000000704077287 */ /* 0x000fe4000d000000 */
[----:B------:R-:W-:Y:S01]  /*13d0*/  UIMAD UR10, UR14, UR10, UR31 ;  /* 0x0000000a0e0a72a4 */ /* 0x000fe2000f8e021f */
[----:B------:R-:W-:Y:S01]  /*13e0*/  @!UP0 UMOV UR8, UR11 ;  /* 0x0000000b00088c82 */ /* 0x000fe20008000000 */
[----:B------:R-:W-:-:S02]  /*13f0*/  UIADD3 UR11, UPT, UPT, -UR5, URZ, URZ ;  /* 0x000000ff050b7290 */ /* 0x000fc4000fffe1ff */
[----:B------:R-:W-:Y:S02]  /*1400*/  @!UP0 USHF.R.U32.HI UR8, URZ, UR9, UR8 ;  /* 0x00000009ff088299 */ /* 0x000fe40008011608 */
[----:B------:R-:W-:Y:S02]  /*1410*/  UIADD3 UR9, UPT, UPT, -UR7, URZ, URZ ;  /* 0x000000ff07097290 */ /* 0x000fe4000fffe1ff */
[----:B------:R-:W-:Y:S02]  /*1420*/  @!UP0 USEL UR8, UR5, UR8, !UP2 ;  /* 0x0000000805088287 */ /* 0x000fe4000d000000 */
[----:B------:R-:W-:Y:S02]  /*1430*/  UIMAD UR9, UR19, UR9, UR4 ;  /* 0x00000009130972a4 */ /* 0x000fe4000f8e0204 */
[----:B------:R-:W-:Y:S02]  /*1440*/  @!UP0 UIADD3 UR7, UPT, UPT, UR7, -UR8, URZ ;  /* 0x8000000807078290 */ /* 0x000fe4000fffe0ff */
[----:B------:R-:W-:-:S02]  /*1450*/  @!UP0 UIMAD UR6, UR9, UR6, UR8 ;  /* 0x00000006090682a4 */ /* 0x000fc4000f8e0208 */
[----:B------:R-:W-:Y:S02]  /*1460*/  @!UP0 UIMAD UR4, UR7, UR19, UR5 ;  /* 0x00000013070482a4 */ /* 0x000fe4000f8e0205 */
[----:B------:R-:W-:Y:S02]  /*1470*/  UIMAD UR30, UR20, UR11, UR30 ;  /* 0x0000000b141e72a4 */ /* 0x000fe4000f8e021e */
[----:B------:R-:W-:Y:S01]  /*1480*/  UIMAD UR31, UR4, UR14, UR10 ;  /* 0x0000000e041f72a4 */ /* 0x000fe2000f8e020a */
[----:B------:R-:W-:Y:S02]  /*1490*/  @!UP0 UMOV UR5, UR6 ;  /* 0x0000000600058c82 */ /* 0x000fe40008000000 */
[----:B------:R-:W-:-:S12]  /*14a0*/  UIMAD UR30, UR5, UR20, UR30 ;  /* 0x00000014051e72a4 */ /* 0x000fd8000f8e021e */
.L_x_18:
[----:B------:R-:W-:-:S09]  /*14b0*/  UISETP.NE.AND UP0, UPT, UR22, 0x1, UPT ;  /* 0x000000011600788c */ /* 0x000fd2000bf05270 */
[----:B------:R-:W-:Y:S05]  /*14c0*/  BRA.U UP0, `(.L_x_19) ;  /* 0x0000000100407547 */ /* 0x000fea000b800000 */
[----:B------:R-:W2:Y:S01]  /*14d0*/  LDCU.128 UR8, c[0x0][0xb10] ;  /* 0x00016200ff0877ac */ /* 0x000ea20008000c00 */
[----:B------:R-:W3:Y:S01]  /*14e0*/  LDCU UR12, c[0x0][0xb0c] ;  /* 0x00016180ff0c77ac */ /* 0x000ee20008000800 */
[----:B------:R-:W4:Y:S01]  /*14f0*/  LDCU UR13, c[0x0][0xb20] ;  /* 0x00016400ff0d77ac */ /* 0x000f220008000800 */
[----:B--2---:R-:W-:Y:S02]  /*1500*/  UIMAD.WIDE.U32 UR4, UR30, UR8, URZ ;  /* 0x000000081e0472a5 */ /* 0x004fe4000f8e00ff */
[----:B------:R-:W-:Y:S02]  /*1510*/  UIMAD.WIDE.U32 UR6, UR31, UR11, URZ ;  /* 0x0000000b1f0672a5 */ /* 0x000fe4000f8e00ff */
[----:B---3--:R-:W-:Y:S02]  /*1520*/  UISETP.NE.AND UP0, UPT, UR12, 0x1, UPT ;  /* 0x000000010c00788c */ /* 0x008fe4000bf05270 */
[----:B------:R-:W-:-:S03]  /*1530*/  USHF.R.U32.HI UR5, URZ, UR9, UR5 ;  /* 0x00000009ff057299 */ /* 0x000fc60008011605 */
[----:B------:R-:W-:Y:S01]  /*1540*/  UMOV UR4, UR7 ;  /* 0x0000000700047c82 */ /* 0x000fe20008000000 */
[----:B------:R-:W-:Y:S02]  /*1550*/  USEL UR5, UR30, UR5, !UP0 ;  /* 0x000000051e057287 */ /* 0x000fe4000c000000 */
[----:B------:R-:W-:Y:S02]  /*1560*/  UISETP.NE.AND UP0, UPT, UR10, 0x1, UPT ;  /* 0x000000010a00788c */ /* 0x000fe4000bf05270 */
[----:B----4-:R-:W-:-:S04]  /*1570*/  USHF.R.U32.HI UR4, URZ, UR13, UR4 ;  /* 0x0000000dff047299 */ /* 0x010fc80008011604 */
[----:B------:R-:W-:-:S04]  /*1580*/  USEL UR4, UR31, UR4, !UP0 ;  /* 0x000000041f047287 */ /* 0x000fc8000c000000 */
[----:B------:R-:W-:Y:S02]  /*1590*/  UIADD3 UR6, UPT, UPT, UR5, -UR4, URZ ;  /* 0x8000000405067290 */ /* 0x000fe4000fffe0ff */
[----:B------:R-:W-:Y:S02]  /*15a0*/  UIADD3 UR4, UPT, UPT, -UR5, UR4, URZ ;  /* 0x0000000405047290 */ /* 0x000fe4000fffe1ff */
[----:B------:R-:W-:Y:S02]  /*15b0*/  UIMAD UR31, UR6, UR10, UR31 ;  /* 0x0000000a061f72a4 */ /* 0x000fe4000f8e021f */
[----:B------:R-:W-:-:S12]  /*15c0*/  UIMAD UR30, UR4, UR12, UR30 ;  /* 0x0000000c041e72a4 */ /* 0x000fd8000f8e021e */
.L_x_19:
[----:B------:R-:W-:Y:S01]  /*15d0*/  UISETP.NE.AND UP0, UPT, UR18, 0x2, UPT ;  /* 0x000000021200788c */ /* 0x000fe2000bf05270 */
[----:B------:R-:W-:Y:S09]  /*15e0*/  BRA.U !UP5, `(.L_x_20) ;  /* 0x000000010d0c7547 */ /* 0x000ff2000b800000 */
[----:B------:R-:W-:Y:S01]  /*15f0*/  UCGABAR_WAIT ;  /* 0x0000000000007dc7 */ /* 0x000fe20008000000 */
[----:B------:R-:W-:Y:S01]  /*1600*/  CCTL.IVALL ;  /* 0x00000000ff00798f */ /* 0x000fe20002000000 */
[----:B------:R-:W-:Y:S05]  /*1610*/  BRA `(.L_x_21) ;  /* 0x0000000000047947 */ /* 0x000fea0003800000 */
.L_x_20:
[----:B------:R-:W-:Y:S06]  /*1620*/  BAR.SYNC.DEFER_BLOCKING 0x0 ;  /* 0x0000000000007b1d */ /* 0x000fec0000010000 */
.L_x_21:
[----:B------:R-:W-:Y:S05]  /*1630*/  BRA.U UP0, `(.L_x_22) ;  /* 0x0000001100e07547 */ /* 0x000fea000b800000 */
[----:B------:R-:W2:Y:S01]  /*1640*/  LDCU UR6, c[0x0][0x38c] ;  /* 0x00007180ff0677ac */ /* 0x000ea20008000800 */
[----:B------:R-:W3:Y:S01]  /*1650*/  S2UR UR8, SR_CgaCtaId ;  /* 0x00000000000879c3 */ /* 0x000ee20000008800 */
[----:B------:R-:W-:Y:S01]  /*1660*/  PLOP3.LUT P1, PT, PT, PT, UP3, 0x80, 0x8 ;  /* 0x000000000008781c */ /* 0x000fe20003f2f038 */
[----:B------:R-:W-:Y:S01]  /*1670*/  IMAD.MOV.U32 R12, RZ, RZ, 0x1 ;  /* 0x00000001ff0c7424 */ /* 0x000fe200078e00ff */
[----:B------:R-:W-:Y:S01]  /*1680*/  UMOV UR7, 0x400 ;  /* 0x0000040000077882 */ /* 0x000fe20000000000 */
[----:B------:R-:W-:Y:S01]  /*1690*/  UISETP.NE.AND UP1, UPT, UR18, URZ, UPT ;  /* 0x000000ff1200728c */ /* 0x000fe2000bf25270 */
[----:B------:R-:W-:Y:S01]  /*16a0*/  ISETP.EQ.OR P2, PT, R0, RZ, P3 ;  /* 0x000000ff0000720c */ /* 0x000fe20001f42670 */
[----:B------:R-:W-:Y:S01]  /*16b0*/  USEL UR24, URZ, 0x1, UP6 ;  /* 0x00000001ff187887 */ /* 0x000fe2000b000000 */
[----:B------:R-:W-:Y:S02]  /*16c0*/  PLOP3.LUT P1, PT, P1, PT, PT, 0x8, 0x80 ;  /* 0x000000000080781c */ /* 0x000fe40000f2e170 */
[----:B------:R-:W-:Y:S01]  /*16d0*/  CS2R R10, SRZ ;  /* 0x00000000000a7805 */ /* 0x000fe2000001ff00 */
[----:B------:R-:W-:Y:S01]  /*16e0*/  IMAD.MOV.U32 R9, RZ, RZ, RZ ;  /* 0x000000ffff097224 */ /* 0x000fe200078e00ff */
[----:B------:R-:W4:Y:S01]  /*16f0*/  LDCU UR40, c[0x0][0x370] ;  /* 0x00006e00ff2877ac */ /* 0x000f220008000800 */
[----:B------:R-:W-:Y:S01]  /*1700*/  IMAD.MOV.U32 R8, RZ, RZ, 0x1 ;  /* 0x00000001ff087424 */ /* 0x000fe200078e00ff */
[----:B------:R-:W1:Y:S01]  /*1710*/  LDCU.64 UR26, c[0x0][0x348] ;  /* 0x00006900ff1a77ac */ /* 0x000e620008000a00 */
[----:B--2---:R-:W-:-:S02]  /*1720*/  UIADD3 UR5, UPT, UPT, UR6, 0x7f, URZ ;  /* 0x0000007f06057890 */ /* 0x004fc4000fffe0ff */
[----:B------:R-:W-:Y:S02]  /*1730*/  USHF.R.U32.HI UR45, URZ, 0x7, UR28 ;  /* 0x00000007ff2d7899 */ /* 0x000fe4000801161c */
[----:B------:R-:W-:Y:S02]  /*1740*/  USHF.R.S32.HI UR4, URZ, 0x1f, UR5 ;  /* 0x0000001fff047899 */ /* 0x000fe40008011405 */
[----:B---3--:R-:W-:Y:S02]  /*1750*/  ULEA UR7, UR8, UR7, 0x18 ;  /* 0x0000000708077291 */ /* 0x008fe4000f8ec0ff */
[----:B------:R-:W-:Y:S02]  /*1760*/  ULEA.HI UR4, UR4, UR5, URZ, 0x7 ;  /* 0x0000000504047291 */ /* 0x000fe4000f8f38ff */
[----:B------:R-:W-:Y:S02]  /*1770*/  UIADD3 UR46, UPT, UPT, UR6, 0xfe, URZ ;  /* 0x000000fe062e7890 */ /* 0x000fe4000fffe0ff */
[----:B------:R-:W-:-:S02]  /*1780*/  USHF.R.S32.HI UR43, URZ, 0x7, UR4 ;  /* 0x00000007ff2b7899 */ /* 0x000fc40008011404 */
[----:B------:R-:W-:Y:S02]  /*1790*/  UIADD3 UR4, UPT, UPT, UR6, -0x1, URZ ;  /* 0xffffffff06047890 */ /* 0x000fe4000fffe0ff */
[----:B------:R-:W-:Y:S02]  /*17a0*/  UISETP.LT.U32.AND UP0, UPT, UR43, 0x5, UPT ;  /* 0x000000052b00788c */ /* 0x000fe4000bf01070 */
[----:B------:R-:W-:Y:S02]  /*17b0*/  UISETP.GE.U32.AND UP2, UPT, UR4, -0xff, UPT ;  /* 0xffffff010400788c */ /* 0x000fe4000bf46070 */
[----:B------:R-:W-:Y:S01]  /*17c0*/  USEL UR41, UR43, 0x5, UP0 ;  /* 0x000000052b297887 */ /* 0x000fe20008000000 */
[----:B------:R-:W2:Y:S03]  /*17d0*/  LDCU UR39, c[0x0][0x374] ;  /* 0x00006e80ff2777ac */ /* 0x000ea60008000800 */
[----:B------:R-:W-:-:S02]  /*17e0*/  UIADD3 UR21, UPT, UPT, UR41, -0x1, URZ ;  /* 0xffffffff29157890 */ /* 0x000fc4000fffe0ff */
[----:B------:R-:W-:-:S03]  /*17f0*/  USEL UR24, UR24, 0x2, UP1 ;  /* 0x0000000218187887 */ /* 0x000fc60008800000 */
[----:B------:R-:W-:Y:S02]  /*1800*/  @UP2 UIADD3 UR21, UPT, UPT, UR41, URZ, URZ ;  /* 0x000000ff29152290 */ /* 0x000fe4000fffe0ff */
[----:B------:R-:W-:Y:S02]  /*1810*/  UIADD3 UR29, UPT, UPT, UR7, 0x10400, UR28 ;  /* 0x00010400071d7890 */ /* 0x000fe4000fffe01c */
[----:B------:R-:W-:Y:S02]  /*1820*/  UIADD3 UR44, UPT, UPT, UR43, -UR41, URZ ;  /* 0x800000292b2c7290 */ /* 0x000fe4000fffe0ff */
[----:B------:R-:W-:Y:S01]  /*1830*/  UIADD3 UR21, UPT, UPT, UR21, 0x1, URZ ;  /* 0x0000000115157890 */ /* 0x000fe2000fffe0ff */
[----:B-1--4-:R-:W-:-:S11]  /*1840*/  UMOV UR5, URZ ;  /* 0x000000ff00057c82 */ /* 0x012fd60008000000 */
.L_x_42:
[----:B-1----:R-:W1:Y:S02]  /*1850*/  S2UR UR4, SR_CgaCtaId ;  /* 0x00000000000479c3 */ /* 0x002e640000008800 */
[----:B-1----:R-:W-:-:S09]  /*1860*/  UISETP.NE.AND UP0, UPT, UR4, URZ, UPT ;  /* 0x000000ff0400728c */ /* 0x002fd2000bf05270 */
[----:B------:R-:W-:Y:S05]  /*1870*/  BRA.U UP0, `(.L_x_23) ;  /* 0x0000000100287547 */ /* 0x000fea000b800000 */
[----:B------:R-:W-:Y:S02]  /*1880*/  LEA R0, R9, UR7, 0x3 ;  /* 0x0000000709007c11 */ /* 0x000fe4000f8e18ff */
[----:B------:R-:W-:-:S04]  /*1890*/  SHF.L.U32 R3, R8, 0x1f, RZ ;  /* 0x0000001f08037819 */ /* 0x000fc800000006ff */
[----:B------:R-:W1:Y:S02]  /*18a0*/  SYNCS.PHASECHK.TRANS64.TRYWAIT P0, [R0+URZ+0x110], R3 ;  /* 0x00011003000075a7 */ /* 0x000e6400080011ff */
[----:B-1----:R-:W-:Y:S05]  /*18b0*/  @!P0 BRA `(.L_x_24) ;  /* 0x0000007c00dc8947 */ /* 0x002fea0003800000 */
.L_x_133:
[----:B------:R3:W-:Y:S01]  /*18c0*/  SYNCS.ARRIVE.TRANS64.A1T0 RZ, [R0+URZ+0x100], RZ ;  /* 0x000100ff00ff79a7 */ /* 0x0007e200081000ff */
[----:B------:R-:W-:-:S05]  /*18d0*/  VIADD R9, R9, 0x1 ;  /* 0x0000000109097836 */ /* 0x000fca0000000000 */
[----:B------:R-:W-:-:S04]  /*18e0*/  ISETP.NE.AND P0, PT, R9, 0x2, PT ;  /* 0x000000020900780c */ /* 0x000fc80003f05270 */
[----:B-1----:R-:W-:Y:S02]  /*18f0*/  SEL R3, RZ, 0x1, P0 ;  /* 0x00000001ff037807 */ /* 0x002fe40000000000 */
[----:B------:R-:W-:Y:S02]  /*1900*/  SEL R9, R9, RZ, P0 ;  /* 0x000000ff09097207 */ /* 0x000fe40000000000 */
[----:B------:R-:W-:-:S07]  /*1910*/  LOP3.LUT R8, R8, R3, RZ, 0x3c, !PT ;  /* 0x0000000308087212 */ /* 0x000fce00078e3cff */
.L_x_23:
[----:B------:R-:W-:Y:S01]  /*1920*/  ULEA UR4, UR5, UR7, 0x3 ;  /* 0x0000000705047291 */ /* 0x000fe2000f8e18ff */
[----:B---3--:R-:W-:Y:S01]  /*1930*/  SHF.L.U32 R0, R12, 0x1f, RZ ;  /* 0x0000001f0c007819 */ /* 0x008fe200000006ff */
[----:B------:R-:W-:Y:S02]  /*1940*/  UISETP.GE.U32.AND UP0, UPT, UR46, 0xff, UPT ;  /* 0x000000ff2e00788c */ /* 0x000fe4000bf06070 */
[----:B------:R-:W-:Y:S02]  /*1950*/  USHF.L.U32 UR35, UR30, 0x6, URZ ;  /* 0x000000061e237899 */ /* 0x000fe400080006ff */
[----:B------:R-:W-:Y:S01]  /*1960*/  ULEA UR19, UR31, UR45, 0x8 ;  /* 0x0000002d1f137291 */ /* 0x000fe2000f8e40ff */
[----:B------:R-:W-:Y:S02]  /*1970*/  UMOV UR13, URZ ;  /* 0x000000ff000d7c82 */ /* 0x000fe40008000000 */
[----:B------:R1:W3:Y:S02]  /*1980*/  SYNCS.PHASECHK.TRANS64.TRYWAIT P0, [UR4+0x28], R0 ;  /* 0x00002800ff0075a7 */ /* 0x0002e40008001104 */
[----:B------:R-:W-:Y:S07]  /*1990*/  BRA.U !UP0, `(.L_x_25) ;  /* 0x0000000108bc7547 */ /* 0x000fee000b800000 */
[----:B------:R-:W-:Y:S01]  /*19a0*/  UMOV UR6, URZ ;  /* 0x000000ff00067c82 */ /* 0x000fe20008000000 */
[----:B------:R-:W-:-:S05]  /*19b0*/  UMOV UR4, UR5 ;  /* 0x0000000500047c82 */ /* 0x000fca0008000000 */
.L_x_31:
[----:B------:R-:W-:Y:S01]  /*19c0*/  ULEA UR33, UR4, UR7, 0x3 ;  /* 0x0000000704217291 */ /* 0x000fe2000f8e18ff */
[----:B---3--:R-:W-:Y:S01]  /*19d0*/  @!P3 MOV R2, 0xa000 ;  /* 0x0000a0000002b802 */ /* 0x008fe20000000f00 */
[----:B-1-34-:R-:W-:Y:S10]  /*19e0*/  @P0 BRA `(.L_x_26) ;  /* 0x00000000000c0947 */ /* 0x01aff40003800000 */
[----:B------:R-:W-:-:S04]  /*19f0*/  SHF.L.U32 R3, R12, 0x1f, RZ ;  /* 0x0000001f0c037819 */ /* 0x000fc800000006ff */
[----:B------:R-:W3:Y:S02]  /*1a00*/  SYNCS.PHASECHK.TRANS64.TRYWAIT P0, [UR33+0x28], R3 ;  /* 0x00002803ff0075a7 */ /* 0x000ee40008001121 */
[----:B---3--:R-:W-:Y:S05]  /*1a10*/  @!P0 BRA `(.L_x_27) ;  /* 0x0000007c00988947 */ /* 0x008fea0003800000 */
.L_x_26:
[----:B------:R3:W-:Y:S01]  /*1a20*/  @!P3 SYNCS.ARRIVE.TRANS64 RZ, [UR33], R2 ;  /* 0x00000002ffffb9a7 */ /* 0x0007e20008000021 */
[----:B------:R-:W-:-:S04]  /*1a30*/  ULOP3.LUT UR5, UR24, 0x2, URZ, 0xfc, !UPT ;  /* 0x0000000218057892 */ /* 0x000fc8000f8efcff */
[----:B------:R-:W-:-:S09]  /*1a40*/  UISETP.NE.AND UP0, UPT, UR5, 0x2, UPT ;  /* 0x000000020500788c */ /* 0x000fd2000bf05270 */
[----:B------:R-:W-:Y:S05]  /*1a50*/  BRA.U UP0, `(.L_x_28) ;  /* 0x0000000100047547 */ /* 0x000fea000b800000 */
[----:B--2---:R-:W-:Y:S05]  /*1a60*/  BPT.TRAP 0x1 ;  /* 0x000000040000795c */ /* 0x004fea0000300000 */
.L_x_28:
[----:B------:R-:W-:Y:S04]  /*1a70*/  BSSY.RECONVERGENT B0, `(.L_x_29) ;  /* 0x0000003000007945 */ /* 0x000fe80003800200 */
[----:B------:R-:W-:Y:S05]  /*1a80*/  @P2 BRA `(.L_x_30) ;  /* 0x0000000000042947 */ /* 0x000fea0003800000 */
[----:B--2---:R-:W-:Y:S05]  /*1a90*/  BPT.TRAP 0x1 ;  /* 0x000000040000795c */ /* 0x004fea0000300000 */
.L_x_30:
[----:B--2---:R-:W-:Y:S05]  /*1aa0*/  BSYNC.RECONVERGENT B0 ;  /* 0x0000000000007941 */ /* 0x004fea0003800200 */
.L_x_29:
[----:B------:R-:W-:Y:S02]  /*1ab0*/  UIADD3 UR5, UPT, UPT, UR4, 0x1, URZ ;  /* 0x0000000104057890 */ /* 0x000fe4000fffe0ff */
[----:B------:R-:W-:Y:S02]  /*1ac0*/  USHF.L.U32 UR34, UR6, 0x7, URZ ;  /* 0x0000000706227899 */ /* 0x000fe400080006ff */
[----:B------:R-:W-:Y:S02]  /*1ad0*/  UISETP.NE.AND UP0, UPT, UR5, 0x5, UPT ;  /* 0x000000050500788c */ /* 0x000fe4000bf05270 */
[----:B------:R-:W-:Y:S02]  /*1ae0*/  UIADD3 UR6, UPT, UPT, UR6, 0x1, URZ ;  /* 0x0000000106067890 */ /* 0x000fe4000fffe0ff */
[----:B------:R-:W-:Y:S02]  /*1af0*/  USEL UR9, URZ, 0x1, UP0 ;  /* 0x00000001ff097887 */ /* 0x000fe40008000000 */
[----:B------:R-:W-:-:S02]  /*1b00*/  USEL UR5, UR5, URZ, UP0 ;  /* 0x000000ff05057287 */ /* 0x000fc40008000000 */
[----:B------:R-:W-:Y:S02]  /*1b10*/  ULEA UR32, UR4, UR7, 0xd ;  /* 0x0000000704207291 */ /* 0x000fe4000f8e68ff */
[----:B------:R-:W-:Y:S01]  /*1b20*/  ULEA UR8, UR5, UR7, 0x3 ;  /* 0x0000000705087291 */ /* 0x000fe2000f8e18ff */
[----:B------:R-:W-:Y:S01]  /*1b30*/  LOP3.LUT R12, R12, UR9, RZ, 0x3c, !PT ;  /* 0x000000090c0c7c12 */ /* 0x000fe2000f8e3cff */
[----:B------:R-:W-:Y:S02]  /*1b40*/  UIADD3 UR10, UP1, UPT, UR26, 0x80, URZ ;  /* 0x000000801a0a7890 */ /* 0x000fe4000ff3e0ff */
[----:B------:R-:W-:Y:S01]  /*1b50*/  ULEA UR16, UR4, UR28, 0xf ;  /* 0x0000001c04107291 */ /* 0x000fe2000f8e78ff */
[----:B-1----:R-:W-:Y:S01]  /*1b60*/  SHF.L.U32 R0, R12, 0x1f, RZ ;  /* 0x0000001f0c007819 */ /* 0x002fe200000006ff */
[----:B------:R-:W-:Y:S02]  /*1b70*/  UIADD3.X UR11, UPT, UPT, URZ, UR27, URZ, UP1, !UPT ;  /* 0x0000001bff0b7290 */ /* 0x000fe40008ffe4ff */
[----:B------:R-:W-:Y:S01]  /*1b80*/  UIADD3 UR32, UPT, UPT, UR32, 0x6400, URZ ;  /* 0x0000640020207890 */ /* 0x000fe2000fffe0ff */
[----:B------:R4:W1:Y:S01]  /*1b90*/  SYNCS.PHASECHK.TRANS64.TRYWAIT P0, [UR8+0x28], R0 ;  /* 0x00002800ff0075a7 */ /* 0x0008620008001108 */
[----:B------:R-:W-:-:S02]  /*1ba0*/  UIADD3 UR8, UP0, UPT, UR26, 0x180, URZ ;  /* 0x000001801a087890 */ /* 0x000fc4000ff1e0ff */
[----:B------:R-:W-:Y:S02]  /*1bb0*/  UIADD3 UR16, UPT, UPT, UR7, 0x10400, UR16 ;  /* 0x0001040007107890 */ /* 0x000fe4000fffe010 */
[----:B------:R-:W-:Y:S02]  /*1bc0*/  UIADD3.X UR9, UPT, UPT, URZ, UR27, URZ, UP0, !UPT ;  /* 0x0000001bff097290 */ /* 0x000fe400087fe4ff */
[----:B------:R-:W-:Y:S01]  /*1bd0*/  UISETP.NE.AND UP0, UPT, UR6, UR21, UPT ;  /* 0x000000150600728c */ /* 0x000fe2000bf05270 */
[----:B------:R-:W-:Y:S01]  /*1be0*/  UMOV UR12, 0x0 ;  /* 0x00000000000c7882 */ /* 0x000fe20000000000 */
[----:B------:R-:W-:Y:S01]  /*1bf0*/  UMOV UR13, 0x10000000 ;  /* 0x10000000000d7882 */ /* 0x000fe20000000000 */
[----:B------:R-:W-:Y:S01]  /*1c00*/  UMOV UR4, 0x30000 ;  /* 0x0003000000047882 */ /* 0x000fe20000000000 */
[----:B------:R-:W-:Y:S01]  /*1c10*/  UMOV UR20, UR36 ;  /* 0x0000002400147c82 */ /* 0x000fe20008000000 */
[----:B------:R-:W-:Y:S01]  /*1c20*/  UMOV UR17, UR33 ;  /* 0x0000002100117c82 */ /* 0x000fe20008000000 */
[----:B------:R-:W-:Y:S01]  /*1c30*/  UMOV UR18, UR34 ;  /* 0x0000002200127c82 */ /* 0x000fe20008000000 */
[----:B------:R-:W-:Y:S01]  /*1c40*/  UTMALDG.3D [UR32], [UR10], desc[UR12] ;  /* 0x00000c200a0075b4 */ /* 0x000fe20008011000 */
[----:B------:R2:W-:Y:S02]  /*1c50*/  UTMALDG.3D.MULTICAST [UR16], [UR8], UR4, desc[UR12] ;  /* 0x00000c10080073b4 */ /* 0x0005e40008011804 */
[----:B--2---:R-:W-:Y:S01]  /*1c60*/  UMOV UR13, UR21 ;  /* 0x00000015000d7c82 */ /* 0x004fe20008000000 */
[----:B------:R-:W-:Y:S01]  /*1c70*/  UMOV UR4, UR5 ;  /* 0x0000000500047c82 */ /* 0x000fe20008000000 */
[----:B------:R-:W-:Y:S05]  /*1c80*/  BRA.U UP0, `(.L_x_31) ;  /* 0xfffffffd004c7547 */ /* 0x000fea000b83ffff */
.L_x_25:
[----:B------:R-:W-:Y:S01]  /*1c90*/  ULEA UR4, UR5, UR7, 0x3 ;  /* 0x0000000705047291 */ /* 0x000fe2000f8e18ff */
[----:B-1--4-:R-:W-:Y:S01]  /*1ca0*/  SHF.L.U32 R0, R12, 0x1f, RZ ;  /* 0x0000001f0c007819 */ /* 0x012fe200000006ff */
[----:B------:R-:W-:Y:S01]  /*1cb0*/  @!P1 SYNCS.ARRIVE.TRANS64.A1T0 RZ, [UR7+0x98], RZ ;  /* 0x000098ffffff99a7 */ /* 0x000fe20008100007 */
[----:B------:R-:W-:-:S06]  /*1cc0*/  UISETP.GT.AND UP0, UPT, UR43, UR41, UPT ;  /* 0x000000292b00728c */ /* 0x000fcc000bf04270 */
[----:B---3--:R1:W3:Y:S03]  /*1cd0*/  SYNCS.PHASECHK.TRANS64.TRYWAIT P0, [UR4+0x28], R0 ;  /* 0x00002800ff0075a7 */ /* 0x0082e60008001104 */
[----:B------:R-:W-:Y:S05]  /*1ce0*/  BRA.U !UP0, `(.L_x_32) ;  /* 0x0000000108bc7547 */ /* 0x000fea000b800000 */
[----:B------:R-:W-:Y:S01]  /*1cf0*/  UIADD3 UR25, UPT, UPT, UR44, UR13, URZ ;  /* 0x0000000d2c197290 */ /* 0x000fe2000fffe0ff */
[----:B------:R-:W-:-:S11]  /*1d00*/  UMOV UR4, UR5 ;  /* 0x0000000500047c82 */ /* 0x000fd60008000000 */
.L_x_38:
[----:B------:R-:W-:Y:S01]  /*1d10*/  ULEA UR9, UR4, UR7, 0x3 ;  /* 0x0000000704097291 */ /* 0x000fe2000f8e18ff */
[----:B---3--:R-:W-:Y:S01]  /*1d20*/  @!P3 MOV R2, 0xa000 ;  /* 0x0000a0000002b802 */ /* 0x008fe20000000f00 */
[----:B-1-3--:R-:W-:Y:S10]  /*1d30*/  @P0 BRA `(.L_x_33) ;  /* 0x00000000000c0947 */ /* 0x00aff40003800000 */
[----:B------:R-:W-:-:S04]  /*1d40*/  SHF.L.U32 R3, R12, 0x1f, RZ ;  /* 0x0000001f0c037819 */ /* 0x000fc800000006ff */
[----:B------:R-:W3:Y:S02]  /*1d50*/  SYNCS.PHASECHK.TRANS64.TRYWAIT P0, [UR9+0x28], R3 ;  /* 0x00002803ff0075a7 */ /* 0x000ee40008001109 */
[----:B---3--:R-:W-:Y:S05]  /*1d60*/  @!P0 BRA `(.L_x_34) ;  /* 0x0000007800dc8947 */ /* 0x008fea0003800000 */
.L_x_33:
[----:B------:R3:W-:Y:S01]  /*1d70*/  @!P3 SYNCS.ARRIVE.TRANS64 RZ, [UR9], R2 ;  /* 0x00000002ffffb9a7 */ /* 0x0007e20008000009 */
[----:B------:R-:W-:-:S04]  /*1d80*/  ULOP3.LUT UR5, UR24, 0x2, URZ, 0xfc, !UPT ;  /* 0x0000000218057892 */ /* 0x000fc8000f8efcff */
[----:B------:R-:W-:-:S09]  /*1d90*/  UISETP.NE.AND UP0, UPT, UR5, 0x2, UPT ;  /* 0x000000020500788c */ /* 0x000fd2000bf05270 */
[----:B------:R-:W-:Y:S05]  /*1da0*/  BRA.U UP0, `(.L_x_35) ;  /* 0x0000000100047547 */ /* 0x000fea000b800000 */
[----:B--2---:R-:W-:Y:S05]  /*1db0*/  BPT.TRAP 0x1 ;  /* 0x000000040000795c */ /* 0x004fea0000300000 */
.L_x_35:
[----:B------:R-:W-:Y:S04]  /*1dc0*/  BSSY.RECONVERGENT B0, `(.L_x_36) ;  /* 0x0000003000007945 */ /* 0x000fe80003800200 */
[----:B------:R-:W-:Y:S05]  /*1dd0*/  @P2 BRA `(.L_x_37) ;  /* 0x0000000000042947 */ /* 0x000fea0003800000 */
[----:B--2---:R-:W-:Y:S05]  /*1de0*/  BPT.TRAP 0x1 ;  /* 0x000000040000795c */ /* 0x004fea0000300000 */
.L_x_37:
[----:B--2---:R-:W-:Y:S05]  /*1df0*/  BSYNC.RECONVERGENT B0 ;  /* 0x0000000000007941 */ /* 0x004fea0003800200 */
.L_x_36:
[----:B------:R-:W-:Y:S02]  /*1e00*/  UIADD3 UR5, UPT, UPT, UR4, 0x1, URZ ;  /* 0x0000000104057890 */ /* 0x000fe4000fffe0ff */
[----:B------:R-:W-:Y:S02]  /*1e10*/  UIADD3 UR14, UP1, UPT, UR26, 0x80, URZ ;  /* 0x000000801a0e7890 */ /* 0x000fe4000ff3e0ff */
[----:B------:R-:W-:Y:S02]  /*1e20*/  UISETP.NE.AND UP0, UPT, UR5, 0x5, UPT ;  /* 0x000000050500788c */ /* 0x000fe4000bf05270 */
[----:B------:R-:W-:Y:S02]  /*1e30*/  USHF.L.U32 UR10, UR13, 0x7, URZ ;  /* 0x000000070d0a7899 */ /* 0x000fe400080006ff */
[----:B------:R-:W-:Y:S02]  /*1e40*/  USEL UR8, URZ, 0x1, UP0 ;  /* 0x00000001ff087887 */ /* 0x000fe40008000000 */
[----:B------:R-:W-:-:S02]  /*1e50*/  USEL UR5, UR5, URZ, UP0 ;  /* 0x000000ff05057287 */ /* 0x000fc40008000000 */
[----:B------:R-:W-:Y:S02]  /*1e60*/  UIADD3 UR22, UP0, UPT, UR26, 0x180, URZ ;  /* 0x000001801a167890 */ /* 0x000fe4000ff1e0ff */
[----:B------:R-:W-:Y:S01]  /*1e70*/  LOP3.LUT R12, R12, UR8, RZ, 0x3c, !PT ;  /* 0x000000080c0c7c12 */ /* 0x000fe2000f8e3cff */
[----:B------:R-:W-:Y:S02]  /*1e80*/  ULEA UR8, UR4, UR7, 0xd ;  /* 0x0000000704087291 */ /* 0x000fe4000f8e68ff */
[----:B------:R-:W-:Y:S01]  /*1e90*/  ULEA UR6, UR5, UR7, 0x3 ;  /* 0x0000000705067291 */ /* 0x000fe2000f8e18ff */
[----:B-1----:R-:W-:Y:S01]  /*1ea0*/  SHF.L.U32 R0, R12, 0x1f, RZ ;  /* 0x0000001f0c007819 */ /* 0x002fe200000006ff */
[----:B------:R-:W-:Y:S02]  /*1eb0*/  UIADD3 UR8, UPT, UPT, UR8, 0x6400, URZ ;  /* 0x0000640008087890 */ /* 0x000fe4000fffe0ff */
[----:B------:R-:W-:Y:S02]  /*1ec0*/  UIADD3.X UR15, UPT, UPT, URZ, UR27, URZ, UP1, !UPT ;  /* 0x0000001bff0f7290 */ /* 0x000fe40008ffe4ff */
[----:B------:R-:W-:-:S02]  /*1ed0*/  ULEA UR16, UR4, UR29, 0xf ;  /* 0x0000001d04107291 */ /* 0x000fc4000f8e78ff */
[----:B------:R-:W-:Y:S01]  /*1ee0*/  UIADD3.X UR23, UPT, UPT, URZ, UR27, URZ, UP0, !UPT ;  /* 0x0000001bff177290 */ /* 0x000fe200087fe4ff */
[----:B------:R4:W1:Y:S01]  /*1ef0*/  SYNCS.PHASECHK.TRANS64.TRYWAIT P0, [UR6+0x28], R0 ;  /* 0x00002800ff0075a7 */ /* 0x0008620008001106 */
[----:B------:R-:W-:Y:S01]  /*1f00*/  UMOV UR30, 0x0 ;  /* 0x00000000001e7882 */ /* 0x000fe20000000000 */
[----:B------:R-:W-:Y:S01]  /*1f10*/  UMOV UR31, 0x10000000 ;  /* 0x10000000001f7882 */ /* 0x000fe20000000000 */
[----:B------:R-:W-:Y:S01]  /*1f20*/  UMOV UR11, UR35 ;  /* 0x00000023000b7c82 */ /* 0x000fe20008000000 */
[----:B------:R-:W-:Y:S01]  /*1f30*/  UMOV UR12, UR36 ;  /* 0x00000024000c7c82 */ /* 0x000fe20008000000 */
[----:B------:R-:W-:Y:S01]  /*1f40*/  UMOV UR6, 0x30000 ;  /* 0x0003000000067882 */ /* 0x000fe20000000000 */
[----:B------:R-:W-:Y:S01]  /*1f50*/  UMOV UR20, UR36 ;  /* 0x0000002400147c82 */ /* 0x000fe20008000000 */
[----:B------:R-:W-:Y:S01]  /*1f60*/  UMOV UR17, UR9 ;  /* 0x0000000900117c82 */ /* 0x000fe20008000000 */
[----:B------:R-:W-:Y:S01]  /*1f70*/  UMOV UR18, UR10 ;  /* 0x0000000a00127c82 */ /* 0x000fe20008000000 */
[----:B------:R4:W-:Y:S01]  /*1f80*/  UTMALDG.3D [UR8], [UR14], desc[UR30] ;  /* 0x00001e080e0075b4 */ /* 0x0009e20008011000 */
[----:B------:R-:W-:Y:S01]  /*1f90*/  UIADD3 UR13, UPT, UPT, UR13, 0x1, URZ ;  /* 0x000000010d0d7890 */ /* 0x000fe2000fffe0ff */
[----:B------:R-:W-:-:S03]  /*1fa0*/  UMOV UR4, UR5 ;  /* 0x0000000500047c82 */ /* 0x000fc60008000000 */
[----:B------:R-:W-:Y:S01]  /*1fb0*/  UISETP.NE.AND UP0, UPT, UR13, UR25, UPT ;  /* 0x000000190d00728c */ /* 0x000fe2000bf05270 */
[----:B------:R4:W-:Y:S08]  /*1fc0*/  UTMALDG.3D.MULTICAST [UR16], [UR22], UR6, desc[UR30] ;  /* 0x00001e10160073b4 */ /* 0x0009f00008011806 */
[----:B----4-:R-:W-:Y:S05]  /*1fd0*/  BRA.U UP0, `(.L_x_38) ;  /* 0xfffffffd004c7547 */ /* 0x010fea000b83ffff */
.L_x_32:
[C---:B------:R-:W-:Y:S01]  /*1fe0*/  LEA R3, R11.reuse, UR7, 0x3 ;  /* 0x000000070b037c11 */ /* 0x040fe2000f8e18ff */
[----:B------:R-:W-:Y:S01]  /*1ff0*/  NOP ;  /* 0x0000000000007918 */ /* 0x000fe20000000000 */
[----:B-1----:R-:W-:Y:S02]  /*2000*/  SHF.L.U32 R0, R10, 0x1f, RZ ;  /* 0x0000001f0a007819 */ /* 0x002fe400000006ff */
[----:B------:R-:W-:Y:S02]  /*2010*/  LEA R5, R11, UR7, 0x4 ;  /* 0x000000070b057c11 */ /* 0x000fe4000f8e20ff */
[----:B---3--:R-:W1:Y:S02]  /*2020*/  SYNCS.PHASECHK.TRANS64.TRYWAIT P0, [R3+URZ+0xa0], R0 ;  /* 0x0000a000030075a7 */ /* 0x008e6400080011ff */
[----:B-1----:R-:W-:Y:S05]  /*2030*/  @!P0 BRA `(.L_x_39) ;  /* 0x0000007800408947 */ /* 0x002fea0003800000 */
.L_x_136:
[----:B------:R-:W3:Y:S01]  /*2040*/  LDS.128 R4, [R5+0x130] ;  /* 0x0001300005047984 */ /* 0x000ee20000000c00 */
[----:B------:R-:W-:Y:S01]  /*2050*/  UISETP.GE.AND UP0, UPT, UR42, 0x1, UPT ;  /* 0x000000012a00788c */ /* 0x000fe2000bf06270 */
[----:B------:R-:W-:Y:S01]  /*2060*/  @!PT LDS RZ, [RZ] ;  /* 0x00000000fffff984 */ /* 0x000fe20000000800 */
[----:B------:R-:W-:Y:S01]  /*2070*/  @!PT LDS RZ, [RZ] ;  /* 0x00000000fffff984 */ /* 0x000fe20000000800 */
[----:B------:R-:W-:Y:S01]  /*2080*/  @!PT LDS RZ, [RZ] ;  /* 0x00000000fffff984 */ /* 0x000fe20000000800 */
[----:B------:R-:W-:Y:S01]  /*2090*/  @!PT LDS RZ, [RZ] ;  /* 0x00000000fffff984 */ /* 0x000fe20000000800 */
[----:B------:R4:W-:Y:S06]  /*20a0*/  MEMBAR.ALL.CTA ;  /* 0x0000000000007992 */ /* 0x0009ec0000008000 */
[----:B----4-:R-:W4:Y:S01]  /*20b0*/  FENCE.VIEW.ASYNC.S ;  /* 0x00000000000073c6 */ /* 0x010f220000000000 */
[----:B---3--:R-:W-:-:S13]  /*20c0*/  LOP3.LUT P0, RZ, R6, 0x1, RZ, 0xc0, !PT ;  /* 0x0000000106ff7812 */ /* 0x008fda000780c0ff */
[----:B----4-:R-:W-:Y:S01]  /*20d0*/  VOTEU.ANY UP1, P0 ;  /* 0x0000000000ff7886 */ /* 0x010fe20000020100 */
[----:B------:R-:W-:-:S13]  /*20e0*/  PLOP3.LUT P0, PT, PT, PT, UP1, 0x80, 0x8 ;  /* 0x000000000008781c */ /* 0x000fda0003f0f018 */
[----:B-1----:R-:W-:Y:S02]  /*20f0*/  @P0 LOP3.LUT R0, R5, 0xffff, RZ, 0xc0, !PT ;  /* 0x0000ffff05000812 */ /* 0x002fe400078ec0ff */
[----:B------:R-:W-:Y:S02]  /*2100*/  @P0 MOV R2, R4 ;  /* 0x0000000400020202 */ /* 0x000fe40000000f00 */
[----:B------:R-:W-:Y:S01]  /*2110*/  @P0 R2UR UR6, R0 ;  /* 0x00000000000602ca */ /* 0x000fe200000e0000 */
[----:B------:R-:W-:Y:S01]  /*2120*/  VIADD R0, R3, 0xb0 ;  /* 0x000000b003007836 */ /* 0x000fe20000000000 */
[----:B------:R-:W-:Y:S02]  /*2130*/  @P0 SHF.R.U32.HI R4, RZ, 0x10, R5 ;  /* 0x00000010ff040819 */ /* 0x000fe40000011605 */
[----:B------:R-:W-:Y:S02]  /*2140*/  @P0 R2UR UR8, R2 ;  /* 0x00000000020802ca */ /* 0x000fe400000e0000 */
[----:B------:R-:W-:-:S02]  /*2150*/  PRMT R0, RZ, 0x654, R0 ;  /* 0x00000654ff007816 */ /* 0x000fc40000000000 */
[----:B------:R-:W-:Y:S02]  /*2160*/  @P0 R2UR UR4, R4 ;  /* 0x00000000040402ca */ /* 0x000fe400000e0000 */
[----:B------:R1:W-:Y:S03]  /*2170*/  SYNCS.ARRIVE.TRANS64.RED.A1T0 RZ, [R0+URZ], RZ ;  /* 0x000000ff00ff79a7 */ /* 0x0003e600081004ff */
[----:B------:R-:W-:-:S04]  /*2180*/  @UP1 UMOV UR37, UR6 ;  /* 0x0000000600251c82 */ /* 0x000fc80008000000 */
[----:B------:R-:W-:-:S04]  /*2190*/  @UP1 UMOV UR38, UR8 ;  /* 0x0000000800261c82 */ /* 0x000fc80008000000 */
[----:B------:R-:W-:Y:S01]  /*21a0*/  @UP1 UMOV UR36, UR4 ;  /* 0x0000000400241c82 */ /* 0x000fe20008000000 */
[----:B------:R-:W-:Y:S05]  /*21b0*/  BRA.U !UP0, `(.L_x_40) ;  /* 0x0000000108d47547 */ /* 0x000fea000b800000 */
[----:B------:R-:W2:Y:S01]  /*21c0*/  LDCU.128 UR12, c[0x0][0xb10] ;  /* 0x00016200ff0c77ac */ /* 0x000ea20008000c00 */
[----:B------:R-:W3:Y:S01]  /*21d0*/  LDCU UR25, c[0x0][0xb20] ;  /* 0x00016400ff1977ac */ /* 0x000ee20008000800 */
[----:B------:R-:W4:Y:S01]  /*21e0*/  LDCU UR20, c[0x0][0xb0c] ;  /* 0x00016180ff1477ac */ /* 0x000f220008000800 */
[----:B------:R-:W1:Y:S01]  /*21f0*/  LDCU.64 UR10, c[0x0][0xb28] ;  /* 0x00016500ff0a77ac */ /* 0x000e620008000a00 */
[----:B------:R-:W-:Y:S02]  /*2200*/  UISETP.NE.AND UP3, UPT, UR42, 0x1, UPT ;  /* 0x000000012a00788c */ /* 0x000fe4000bf65270 */
[----:B--2---:R-:W-:Y:S02]  /*2210*/  UIMAD.WIDE.U32 UR16, UR39, UR15, URZ ;  /* 0x0000000f271072a5 */ /* 0x004fe4000f8e00ff */
[----:B------:R-:W-:Y:S02]  /*2220*/  UIMAD.WIDE.U32 UR8, UR40, UR12, URZ ;  /* 0x0000000c280872a5 */ /* 0x000fe4000f8e00ff */
[----:B------:R-:W-:-:S02]  /*2230*/  UISETP.NE.AND UP0, UPT, UR14, 0x1, UPT ;  /* 0x000000010e00788c */ /* 0x000fc4000bf05270 */
[----:B------:R-:W-:Y:S01]  /*2240*/  UIMAD.WIDE.U32 UR22, UR37, UR15, URZ ;  /* 0x0000000f251672a5 */ /* 0x000fe2000f8e00ff */
[----:B------:R-:W-:Y:S02]  /*2250*/  UMOV UR16, UR17 ;  /* 0x0000001100107c82 */ /* 0x000fe40008000000 */
[----:B------:R-:W-:Y:S01]  /*2260*/  UMOV UR8, UR9 ;  /* 0x0000000900087c82 */ /* 0x000fe20008000000 */
[----:B---3--:R-:W-:Y:S02]  /*2270*/  USHF.R.U32.HI UR16, URZ, UR25, UR16 ;  /* 0x00000019ff107299 */ /* 0x008fe40008011610 */
[----:B----4-:R-:W-:Y:S02]  /*2280*/  UISETP.NE.AND UP2, UPT, UR20, 0x1, UPT ;  /* 0x000000011400788c */ /* 0x010fe4000bf45270 */
[----:B------:R-:W-:Y:S02]  /*2290*/  USHF.R.U32.HI UR8, URZ, UR13, UR8 ;  /* 0x0000000dff087299 */ /* 0x000fe40008011608 */
[----:B------:R-:W-:-:S02]  /*22a0*/  USEL UR6, UR39, UR16, !UP0 ;  /* 0x0000001027067287 */ /* 0x000fc4000c000000 */
[----:B------:R-:W-:Y:S02]  /*22b0*/  USEL UR8, UR40, UR8, !UP2 ;  /* 0x0000000828087287 */ /* 0x000fe4000d000000 */
[----:B-1----:R-:W-:Y:S01]  /*22c0*/  UIMAD.WIDE.U32 UR16, UR6, UR10, URZ ;  /* 0x0000000a061072a5 */ /* 0x002fe2000f8e00ff */
[----:B------:R-:W-:Y:S01]  /*22d0*/  UMOV UR4, UR23 ;  /* 0x0000001700047c82 */ /* 0x000fe20008000000 */
[----:B------:R-:W-:Y:S02]  /*22e0*/  UIMAD.WIDE.U32 UR18, UR38, UR12, URZ ;  /* 0x0000000c261272a5 */ /* 0x000fe4000f8e00ff */
[----:B------:R-:W-:-:S03]  /*22f0*/  UIMAD.WIDE.U32 UR22, UR8, UR10, URZ ;  /* 0x0000000a081672a5 */ /* 0x000fc6000f8e00ff */
[----:B------:R-:W-:Y:S01]  /*2300*/  UMOV UR16, UR17 ;  /* 0x0000001100107c82 */ /* 0x000fe20008000000 */
[----:B------:R-:W-:Y:S02]  /*2310*/  USHF.R.U32.HI UR4, URZ, UR25, UR4 ;  /* 0x00000019ff047299 */ /* 0x000fe40008011604 */
[----:B------:R-:W-:Y:S01]  /*2320*/  @UP3 USHF.R.U32.HI UR6, URZ, UR11, UR16 ;  /* 0x0000000bff063299 */ /* 0x000fe20008011610 */
[----:B------:R-:W-:Y:S01]  /*2330*/  UMOV UR18, UR19 ;  /* 0x0000001300127c82 */ /* 0x000fe20008000000 */
[----:B------:R-:W-:Y:S01]  /*2340*/  UMOV UR22, UR23 ;  /* 0x0000001700167c82 */ /* 0x000fe20008000000 */
[----:B------:R-:W-:Y:S02]  /*2350*/  USHF.R.U32.HI UR13, URZ, UR13, UR18 ;  /* 0x0000000dff0d7299 */ /* 0x000fe40008011612 */
[----:B------:R-:W-:Y:S02]  /*2360*/  USEL UR4, UR37, UR4, !UP0 ;  /* 0x0000000425047287 */ /* 0x000fe4000c000000 */
[----:B------:R-:W-:-:S02]  /*2370*/  @UP3 USHF.R.U32.HI UR8, URZ, UR11, UR22 ;  /* 0x0000000bff083299 */ /* 0x000fc40008011616 */
[----:B------:R-:W-:Y:S02]  /*2380*/  UIMAD UR9, UR42, UR6, URZ ;  /* 0x000000062a0972a4 */ /* 0x000fe4000f8e02ff */
[----:B------:R-:W-:Y:S02]  /*2390*/  USEL UR6, UR38, UR13, !UP2 ;  /* 0x0000000d26067287 */ /* 0x000fe4000d000000 */
[----:B------:R-:W-:Y:S02]  /*23a0*/  UIMAD UR12, UR42, UR8, URZ ;  /* 0x000000082a0c72a4 */ /* 0x000fe4000f8e02ff */
[----:B------:R-:W-:Y:S02]  /*23b0*/  UISETP.GE.AND UP0, UPT, UR4, UR9, UPT ;  /* 0x000000090400728c */ /* 0x000fe4000bf06270 */
[----:B------:R-:W-:Y:S02]  /*23c0*/  UIMAD.WIDE.U32 UR16, UR4, UR10, URZ ;  /* 0x0000000a041072a5 */ /* 0x000fe4000f8e00ff */
[----:B------:R-:W-:-:S02]  /*23d0*/  UISETP.GE.OR UP0, UPT, UR6, UR12, UP0 ;  /* 0x0000000c0600728c */ /* 0x000fc40008706670 */
[----:B------:R-:W-:Y:S02]  /*23e0*/  UIMAD.WIDE.U32 UR12, UR6, UR10, URZ ;  /* 0x0000000a060c72a5 */ /* 0x000fe4000f8e00ff */
[----:B------:R-:W-:Y:S01]  /*23f0*/  UIADD3 UR15, UPT, UPT, -UR4, URZ, URZ ;  /* 0x000000ff040f7290 */ /* 0x000fe2000fffe1ff */
[----:B------:R-:W-:Y:S01]  /*2400*/  UMOV UR10, UR17 ;  /* 0x00000011000a7c82 */ /* 0x000fe20008000000 */
[----:B------:R-:W-:Y:S02]  /*2410*/  UIADD3 UR12, UPT, UPT, -UR6, URZ, URZ ;  /* 0x000000ff060c7290 */ /* 0x000fe4000fffe1ff */
[----:B------:R-:W-:-:S03]  /*2420*/  USHF.R.U32.HI UR10, URZ, UR11, UR10 ;  /* 0x0000000bff0a7299 */ /* 0x000fc6000801160a */
[----:B------:R-:W-:Y:S01]  /*2430*/  @!UP0 UMOV UR9, UR13 ;  /* 0x0000000d00098c82 */ /* 0x000fe20008000000 */
[----:B------:R-:W-:Y:S02]  /*2440*/  UIMAD UR15, UR14, UR15, UR37 ;  /* 0x0000000f0e0f72a4 */ /* 0x000fe4000f8e0225 */
[----:B------:R-:W-:Y:S02]  /*2450*/  USEL UR10, UR4, UR10, !UP3 ;  /* 0x0000000a040a7287 */ /* 0x000fe4000d800000 */
[----:B------:R-:W-:Y:S02]  /*2460*/  @!UP0 USHF.R.U32.HI UR9, URZ, UR11, UR9 ;  /* 0x0000000bff098299 */ /* 0x000fe40008011609 */
[----:B------:R-:W-:Y:S02]  /*2470*/  UIADD3 UR11, UPT, UPT, -UR10, URZ, URZ ;  /* 0x000000ff0a0b7290 */ /* 0x000fe4000fffe1ff */
[----:B------:R-:W-:Y:S02]  /*2480*/  @!UP0 USEL UR9, UR6, UR9, !UP3 ;  /* 0x0000000906098287 */ /* 0x000fe4000d800000 */
[----:B------:R-:W-:-:S02]  /*2490*/  UIMAD UR11, UR42, UR11, UR4 ;  /* 0x0000000b2a0b72a4 */ /* 0x000fc4000f8e0204 */
[----:B------:R-:W-:Y:S02]  /*24a0*/  @!UP0 UIADD3 UR10, UPT, UPT, UR10, -UR9, URZ ;  /* 0x800000090a0a8290 */ /* 0x000fe4000fffe0ff */
[----:B------:R-:W-:Y:S02]  /*24b0*/  @!UP0 UIMAD UR9, UR11, UR8, UR9 ;  /* 0x000000080b0982a4 */ /* 0x000fe4000f8e0209 */
[----:B------:R-:W-:Y:S02]  /*24c0*/  @!UP0 UIMAD UR4, UR42, UR10, UR6 ;  /* 0x0000000a2a0482a4 */ /* 0x000fe4000f8e0206 */
[----:B------:R-:W-:Y:S02]  /*24d0*/  UIMAD UR8, UR20, UR12, UR38 ;  /* 0x0000000c140872a4 */ /* 0x000fe4000f8e0226 */
[----:B------:R-:W-:Y:S01]  /*24e0*/  UIMAD UR37, UR4, UR14, UR15 ;  /* 0x0000000e042572a4 */ /* 0x000fe2000f8e020f */
[----:B------:R-:W-:Y:S02]  /*24f0*/  @!UP0 UMOV UR6, UR9 ;  /* 0x0000000900068c82 */ /* 0x000fe40008000000 */
[----:B------:R-:W-:-:S12]  /*2500*/  UIMAD UR38, UR6, UR20, UR8 ;  /* 0x00000014062672a4 */ /* 0x000fd8000f8e0208 */
.L_x_40:
[----:B------:R-:W3:Y:S02]  /*2510*/  LDCU UR4, c[0x0][0xb30] ;  /* 0x00016600ff0477ac */ /* 0x000ee40008000800 */
[----:B---3--:R-:W-:-:S09]  /*2520*/  UISETP.NE.AND UP0, UPT, UR4, 0x1, UPT ;  /* 0x000000010400788c */ /* 0x008fd2000bf05270 */
[----:B------:R-:W-:Y:S05]  /*2530*/  BRA.U UP0, `(.L_x_41) ;  /* 0x0000000100447547 */ /* 0x000fea000b800000 */
[----:B------:R-:W3:Y:S01]  /*2540*/  LDCU.128 UR12, c[0x0][0xb10] ;  /* 0x00016200ff0c77ac */ /* 0x000ee20008000c00 */
[----:B------:R-:W4:Y:S01]  /*2550*/  LDCU UR16, c[0x0][0xb0c] ;  /* 0x00016180ff1077ac */ /* 0x000f220008000800 */
[----:B------:R-:W1:Y:S01]  /*2560*/  LDCU UR17, c[0x0][0xb20] ;  /* 0x00016400ff1177ac */ /* 0x000e620008000800 */
[----:B---3--:R-:W-:Y:S02]  /*2570*/  UIMAD.WIDE.U32 UR10, UR38, UR12, URZ ;  /* 0x0000000c260a72a5 */ /* 0x008fe4000f8e00ff */
[----:B------:R-:W-:Y:S02]  /*2580*/  UIMAD.WIDE.U32 UR8, UR37, UR15, URZ ;  /* 0x0000000f250872a5 */ /* 0x000fe4000f8e00ff */
[----:B----4-:R-:W-:Y:S02]  /*2590*/  UISETP.NE.AND UP2, UPT, UR16, 0x1, UPT ;  /* 0x000000011000788c */ /* 0x010fe4000bf45270 */
[----:B------:R-:W-:Y:S01]  /*25a0*/  UISETP.NE.AND UP0, UPT, UR14, 0x1, UPT ;  /* 0x000000010e00788c */ /* 0x000fe2000bf05270 */
[----:B------:R-:W-:-:S02]  /*25b0*/  UMOV UR6, UR11 ;  /* 0x0000000b00067c82 */ /* 0x000fc40008000000 */
[----:B------:R-:W-:Y:S01]  /*25c0*/  UMOV UR4, UR9 ;  /* 0x0000000900047c82 */ /* 0x000fe20008000000 */
[----:B------:R-:W-:Y:S02]  /*25d0*/  USHF.R.U32.HI UR6, URZ, UR13, UR6 ;  /* 0x0000000dff067299 */ /* 0x000fe40008011606 */
[----:B-1----:R-:W-:Y:S02]  /*25e0*/  USHF.R.U32.HI UR4, URZ, UR17, UR4 ;  /* 0x00000011ff047299 */ /* 0x002fe40008011604 */
[----:B------:R-:W-:Y:S02]  /*25f0*/  USEL UR6, UR38, UR6, !UP2 ;  /* 0x0000000626067287 */ /* 0x000fe4000d000000 */
[----:B------:R-:W-:-:S04]  /*2600*/  USEL UR4, UR37, UR4, !UP0 ;  /* 0x0000000425047287 */ /* 0x000fc8000c000000 */
[----:B------:R-:W-:Y:S02]  /*2610*/  UIADD3 UR8, UPT, UPT, UR6, -UR4, URZ ;  /* 0x8000000406087290 */ /* 0x000fe4000fffe0ff */
[----:B------:R-:W-:Y:S02]  /*2620*/  UIADD3 UR4, UPT, UPT, -UR6, UR4, URZ ;  /* 0x0000000406047290 */ /* 0x000fe4000fffe1ff */
[----:B------:R-:W-:Y:S02]  /*2630*/  UIMAD UR37, UR8, UR14, UR37 ;  /* 0x0000000e082572a4 */ /* 0x000fe4000f8e0225 */
[----:B------:R-:W-:-:S12]  /*2640*/  UIMAD UR38, UR4, UR16, UR38 ;  /* 0x00000010042672a4 */ /* 0x000fd8000f8e0226 */
.L_x_41:
[----:B------:R-:W-:Y:S01]  /*2650*/  VIADD R11, R11, 0x1 ;  /* 0x000000010b0b7836 */ /* 0x000fe20000000000 */
[----:B------:R-:W-:Y:S01]  /*2660*/  R2UR UR4, R87 ;  /* 0x00000000570472ca */ /* 0x000fe200000e0000 */
[----:B------:R-:W-:Y:S01]  /*2670*/  UIADD3 UR31, UPT, UPT, UR37, UR59, URZ ;  /* 0x0000003b251f7290 */ /* 0x000fe2000fffe0ff */
[----:B------:R-:W-:Y:S02]  /*2680*/  PLOP3.LUT P1, PT, PT, PT, PT, 0x80, 0x8 ;  /* 0x000000000008781c */ /* 0x000fe40003f2f070 */
[----:B------:R-:W-:-:S04]  /*2690*/  ISETP.NE.AND P0, PT, R11, 0x2, PT ;  /* 0x000000020b00780c */ /* 0x000fc80003f05270 */
[----:B------:R-:W-:Y:S02]  /*26a0*/  SEL R3, RZ, 0x1, P0 ;  /* 0x00000001ff037807 */ /* 0x000fe40000000000 */
[----:B------:R-:W-:Y:S02]  /*26b0*/  SEL R11, R11, RZ, P0 ;  /* 0x000000ff0b0b7207 */ /* 0x000fe40000000000 */
[----:B------:R-:W-:Y:S01]  /*26c0*/  LOP3.LUT R10, R10, R3, RZ, 0x3c, !PT ;  /* 0x000000030a0a7212 */ /* 0x000fe200078e3cff */
[----:B------:R-:W-:Y:S01]  /*26d0*/  UIADD3 UR30, UPT, UPT, UR38, UR4, URZ ;  /* 0x00000004261e7290 */ /* 0x000fe2000fffe0ff */
[----:B------:R-:W-:Y:S11]  /*26e0*/  BRA.U UP1, `(.L_x_42) ;  /* 0xfffffff101587547 */ /* 0x000ff6000b83ffff */
[----:B------:R-:W-:Y:S01]  /*26f0*/  UIADD3 UR7, UPT, UPT, UR7, 0x28, URZ ;  /* 0x0000002807077890 */ /* 0x000fe2000fffe0ff */
[----:B------:R-:W-:-:S03]  /*2700*/  SHF.L.U32 R3, R12, 0x1f, RZ ;  /* 0x0000001f0c037819 */ /* 0x000fc600000006ff */
[----:B------:R-:W-:-:S09]  /*2710*/  ULEA UR4, UR5, UR7, 0x3 ;  /* 0x0000000705047291 */ /* 0x000fd2000f8e18ff */
[----:B------:R-:W3:Y:S02]  /*2720*/  SYNCS.PHASECHK.TRANS64.TRYWAIT P0, [UR4], R3 ;  /* 0x00000003ff0075a7 */ /* 0x000ee40008001104 */
[----:B---3--:R-:W-:Y:S05]  /*2730*/  @!P0 BRA `(.L_x_43) ;  /* 0x0000007000948947 */ /* 0x008fea0003800000 */
.L_x_138:
[----:B------:R-:W-:-:S04]  /*2740*/  UIADD3 UR4, UPT, UPT, UR5, 0x1, URZ ;  /* 0x0000000105047890 */ /* 0x000fc8000fffe0ff */
[----:B------:R-:W-:-:S04]  /*2750*/  UISETP.NE.AND UP0, UPT, UR4, 0x5, UPT ;  /* 0x000000050400788c */ /* 0x000fc8000bf05270 */
[----:B------:R-:W-:Y:S02]  /*2760*/  USEL UR6, URZ, 0x1, UP0 ;  /* 0x00000001ff067887 */ /* 0x000fe40008000000 */
[----:B------:R-:W-:-:S04]  /*2770*/  USEL UR4, UR4, URZ, UP0 ;  /* 0x000000ff04047287 */ /* 0x000fc80008000000 */
[----:B------:R-:W-:Y:S01]  /*2780*/  ULEA UR5, UR4, UR7, 0x3 ;  /* 0x0000000704057291 */ /* 0x000fe2000f8e18ff */
[----:B------:R-:W-:-:S04]  /*2790*/  LOP3.LUT R2, R12, UR6, RZ, 0x3c, !PT ;  /* 0x000000060c027c12 */ /* 0x000fc8000f8e3cff */
[----:B-1----:R-:W-:-:S04]  /*27a0*/  SHF.L.U32 R3, R2, 0x1f, RZ ;  /* 0x0000001f02037819 */ /* 0x002fc800000006ff */
[----:B------:R-:W1:Y:S02]  /*27b0*/  SYNCS.PHASECHK.TRANS64.TRYWAIT P0, [UR5], R3 ;  /* 0x00000003ff0075a7 */ /* 0x000e640008001105 */
[----:B-1----:R-:W-:Y:S05]  /*27c0*/  @!P0 BRA `(.L_x_44) ;  /* 0x0000007000888947 */ /* 0x002fea0003800000 */
.L_x_140:
        /* <DEDUP_REMOVED lines=9> */
.L_x_142:
        /* <DEDUP_REMOVED lines=9> */
.L_x_144:
[----:B------:R-:W-:-:S04]  /*28f0*/  UIADD3 UR4, UPT, UPT, UR4, 0x1, URZ ;  /* 0x0000000104047890 */ /* 0x000fc8000fffe0ff */
[----:B------:R-:W-:-:S04]  /*2900*/  UISETP.NE.AND UP0, UPT, UR4, 0x5, UPT ;  /* 0x000000050400788c */ /* 0x000fc8000bf05270 */
[----:B------:R-:W-:Y:S02]  /*2910*/  USEL UR5, URZ, 0x1, UP0 ;  /* 0x00000001ff057887 */ /* 0x000fe40008000000 */
[----:B------:R-:W-:-:S04]  /*2920*/  USEL UR4, UR4, URZ, UP0 ;  /* 0x000000ff04047287 */ /* 0x000fc80008000000 */
[----:B------:R-:W-:Y:S01]  /*2930*/  ULEA UR4, UR4, UR7, 0x3 ;  /* 0x0000000704047291 */ /* 0x000fe2000f8e18ff */
[----:B-1----:R-:W-:-:S04]  /*2940*/  LOP3.LUT R3, R2, UR5, RZ, 0x3c, !PT ;  /* 0x0000000502037c12 */ /* 0x002fc8000f8e3cff */
[----:B------:R-:W-:Y:S01]  /*2950*/  SHF.L.U32 R3, R3, 0x1f, RZ ;  /* 0x0000001f03037819 */ /* 0x000fe200000006ff */
[----:B------:R-:W-:-:S07]  /*2960*/  IMAD.U32 R0, RZ, RZ, UR4 ;  /* 0x00000004ff007e24 */ /* 0x000fce000f8e00ff */
.L_x_47:
[----:B-1----:R1:W3:Y:S02]  /*2970*/  SYNCS.PHASECHK.TRANS64.TRYWAIT P0, [R0+URZ], R3 ;  /* 0x00000003000075a7 */ /* 0x0022e400080011ff */
[----:B---3--:R-:W-:Y:S05]  /*2980*/  @!P0 NANOSLEEP.SYNCS 0x989680 ;  /* 0x009896800000895d */ /* 0x008fea0003900000 */
[----:B------:R-:W3:Y:S02]  /*2990*/  @!P0 SYNCS.PHASECHK.TRANS64 P0, [R0+URZ], R3 ;  /* 0x00000003000085a7 */ /* 0x000ee400080010ff */
[----:B--23--:R-:W-:Y:S05]  /*29a0*/  @P0 EXIT ;  /* 0x000000000000094d */ /* 0x00cfea0003800000 */
[----:B------:R-:W-:Y:S05]  /*29b0*/  BRA `(.L_x_47) ;  /* 0xfffffffc00ec7947 */ /* 0x000fea000383ffff */
.L_x_22:
[----:B------:R-:W2:Y:S02]  /*29c0*/  S2UR UR4, SR_CgaCtaId ;  /* 0x00000000000479c3 */ /* 0x000ea40000008800 */
[----:B--2---:R-:W-:-:S04]  /*29d0*/  UISETP.NE.AND UP0, UPT, UR4, URZ, UPT ;  /* 0x000000ff0400728c */ /* 0x004fc8000bf05270 */
[----:B------:R-:W-:-:S09]  /*29e0*/  UISETP.NE.OR UP0, UPT, UR18, 0x1, UP0 ;  /* 0x000000011200788c */ /* 0x000fd20008705670 */
[----:B------:R-:W-:Y:S05]  /*29f0*/  BRA.U UP0, `(.L_x_48) ;  /* 0x00000005004c7547 */ /* 0x000fea000b800000 */
[----:B------:R-:W2:Y:S01]  /*2a00*/  S2UR UR5, SR_CgaCtaId ;  /* 0x00000000000579c3 */ /* 0x000ea20000008800 */
[----:B------:R-:W-:Y:S01]  /*2a10*/  UMOV UR4, 0x400 ;  /* 0x0000040000047882 */ /* 0x000fe20000000000 */
[----:B------:R-:W-:Y:S01]  /*2a20*/  ISETP.GE.U32.AND P2, PT, R0, 0x2, PT ;  /* 0x000000020000780c */ /* 0x000fe20003f46070 */
[----:B------:R-:W-:Y:S01]  /*2a30*/  IMAD.MOV.U32 R12, RZ, RZ, 0x1 ;  /* 0x00000001ff0c7424 */ /* 0x000fe200078e00ff */
[----:B------:R-:W-:Y:S02]  /*2a40*/  CS2R R10, SRZ ;  /* 0x00000000000a7805 */ /* 0x000fe4000001ff00 */
[----:B------:R-:W-:Y:S01]  /*2a50*/  CS2R R8, SRZ ;  /* 0x0000000000087805 */ /* 0x000fe2000001ff00 */
[----:B--2---:R-:W-:-:S03]  /*2a60*/  ULEA UR6, UR5, UR4, 0x18 ;  /* 0x0000000405067291 */ /* 0x004fc6000f8ec0ff */
[----:B------:R-:W-:-:S09]  /*2a70*/  UMOV UR5, URZ ;  /* 0x000000ff00057c82 */ /* 0x000fd20008000000 */
.L_x_52:
[----:B------:R-:W-:Y:S02]  /*2a80*/  LEA R2, R8, UR6, 0x3 ;  /* 0x0000000608027c11 */ /* 0x000fe4000f8e18ff */
[----:B------:R-:W-:-:S03]  /*2a90*/  SHF.L.U32 R5, R9, 0x1f, RZ ;  /* 0x0000001f09057819 */ /* 0x000fc600000006ff */
[----:B------:R-:W-:Y:S01]  /*2aa0*/  VIADD R4, R2, 0x110 ;  /* 0x0000011002047836 */ /* 0x000fe20000000000 */
[----:B------:R-:W2:Y:S02]  /*2ab0*/  SYNCS.PHASECHK.TRANS64.TRYWAIT P0, [R2+URZ+0x100], R5 ;  /* 0x00010005020075a7 */ /* 0x000ea400080011ff */
[----:B--2---:R-:W-:Y:S05]  /*2ac0*/  @!P0 BRA `(.L_x_49) ;  /* 0x0000007000108947 */ /* 0x004fea0003800000 */
.L_x_145:
[----:B------:R-:W-:Y:S01]  /*2ad0*/  ULEA UR4, UR5, UR6, 0x3 ;  /* 0x0000000605047291 */ /* 0x000fe2000f8e18ff */
[----:B------:R-:W-:Y:S02]  /*2ae0*/  PRMT R4, RZ, 0x654, R4 ;  /* 0x00000654ff047816 */ /* 0x000fe40000000004 */
[----:B--2---:R-:W-:Y:S01]  /*2af0*/  SHF.L.U32 R5, R12, 0x1f, RZ ;  /* 0x0000001f0c057819 */ /* 0x004fe200000006ff */
[----:B------:R-:W-:Y:S01]  /*2b00*/  UIADD3 UR7, UPT, UPT, UR4, 0xa0, URZ ;  /* 0x000000a004077890 */ /* 0x000fe2000fffe0ff */
[----:B------:R2:W-:Y:S05]  /*2b10*/  SYNCS.ARRIVE.TRANS64.RED.A1T0 RZ, [R4+URZ], RZ ;  /* 0x000000ff04ff79a7 */ /* 0x0005ea00081004ff */
[----:B------:R-:W-:Y:S01]  /*2b20*/  IMAD.U32 R7, RZ, RZ, UR7 ;  /* 0x00000007ff077e24 */ /* 0x000fe2000f8e00ff */
[----:B------:R-:W3:Y:S04]  /*2b30*/  SYNCS.PHASECHK.TRANS64.TRYWAIT P0, [UR4+0xb0], R5 ;  /* 0x0000b005ff0075a7 */ /* 0x000ee80008001104 */
[----:B------:R-:W-:Y:S01]  /*2b40*/  PRMT R6, R0, 0x654, R7 ;  /* 0x0000065400067816 */ /* 0x000fe20000000007 */
[----:B--2---:R-:W-:Y:S01]  /*2b50*/  @!P2 IMAD.MOV.U32 R4, RZ, RZ, 0x10 ;  /* 0x00000010ff04a424 */ /* 0x004fe200078e00ff */
[----:B---3--:R-:W-:Y:S06]  /*2b60*/  @!P0 BRA `(.L_x_50) ;  /* 0x0000006c00fc8947 */ /* 0x008fec0003800000 */
.L_x_147:
[----:B------:R-:W-:Y:S01]  /*2b70*/  ULEA UR8, UR5, UR6, 0x4 ;  /* 0x0000000605087291 */ /* 0x000fe2000f8e20ff */
[----:B------:R-:W-:Y:S01]  /*2b80*/  SEL R3, R6, R3, !P2 ;  /* 0x0000000306037207 */ /* 0x000fe20005000000 */
[----:B------:R-:W-:Y:S01]  /*2b90*/  UIADD3 UR9, UPT, UPT, UR4, 0xa0, URZ ;  /* 0x000000a004097890 */ /* 0x000fe2000fffe0ff */
[----:B--2---:R-:W-:Y:S01]  /*2ba0*/  LEA R2, R11, UR6, 0x3 ;  /* 0x000000060b027c11 */ /* 0x004fe2000f8e18ff */
[----:B------:R-:W-:Y:S01]  /*2bb0*/  UIADD3 UR8, UPT, UPT, UR8, 0x130, URZ ;  /* 0x0000013008087890 */ /* 0x000fe2000fffe0ff */
[----:B------:R-:W-:Y:S01]  /*2bc0*/  SHF.L.U32 R5, R10, 0x1f, RZ ;  /* 0x0000001f0a057819 */ /* 0x000fe200000006ff */
[----:B------:R2:W-:Y:S01]  /*2bd0*/  @!P2 SYNCS.ARRIVE.TRANS64.RED RZ, [R3+URZ], R4 ;  /* 0x0000000403ffa9a7 */ /* 0x0005e200080004ff */
[----:B------:R-:W-:Y:S01]  /*2be0*/  UIADD3 UR4, UPT, UPT, UR5, 0x1, URZ ;  /* 0x0000000105047890 */ /* 0x000fe2000fffe0ff */
[----:B------:R-:W-:-:S03]  /*2bf0*/  VIADD R8, R8, 0x1 ;  /* 0x0000000108087836 */ /* 0x000fc60000000000 */
[----:B------:R-:W-:Y:S02]  /*2c00*/  UISETP.NE.AND UP0, UPT, UR4, 0x2, UPT ;  /* 0x000000020400788c */ /* 0x000fe4000bf05270 */
[----:B------:R-:W-:Y:S06]  /*2c10*/  UGETNEXTWORKID.BROADCAST [UR8], [UR9] ;  /* 0x00000000080073ca */ /* 0x000fec0008000100 */
[----:B------:R-:W-:Y:S01]  /*2c20*/  USEL UR7, URZ, 0x1, UP0 ;  /* 0x00000001ff077887 */ /* 0x000fe20008000000 */
[----:B------:R-:W-:Y:S01]  /*2c30*/  ISETP.NE.AND P0, PT, R8, 0x2, PT ;  /* 0x000000020800780c */ /* 0x000fe20003f05270 */
[----:B------:R-:W-:Y:S01]  /*2c40*/  USEL UR5, UR4, URZ, UP0 ;  /* 0x000000ff04057287 */ /* 0x000fe20008000000 */
[----:B------:R-:W3:Y:S03]  /*2c50*/  SYNCS.PHASECHK.TRANS64.TRYWAIT P1, [R2+URZ+0xa0], R5 ;  /* 0x0000a005020075a7 */ /* 0x000ee600080211ff */
[----:B------:R-:W-:Y:S01]  /*2c60*/  LOP3.LUT R12, R12, UR7, RZ, 0x3c, !PT ;  /* 0x000000070c0c7c12 */ /* 0x000fe2000f8e3cff */
[----:B--23--:R-:W-:Y:S07]  /*2c70*/  @!P1 BRA `(.L_x_51) ;  /* 0x0000006c00d09947 */ /* 0x00cfee0003800000 */
.L_x_148:
[C---:B------:R-:W-:Y:S01]  /*2c80*/  LEA R4, R11.reuse, UR6, 0x4 ;  /* 0x000000060b047c11 */ /* 0x040fe2000f8e20ff */
[----:B--2---:R-:W-:Y:S01]  /*2c90*/  VIADD R2, R2, 0xb0 ;  /* 0x000000b002027836 */ /* 0x004fe20000000000 */
[----:B------:R-:W-:Y:S01]  /*2ca0*/  SEL R8, R8, RZ, P0 ;  /* 0x000000ff08087207 */ /* 0x000fe20000000000 */
[----:B------:R-:W-:-:S03]  /*2cb0*/  VIADD R11, R11, 0x1 ;  /* 0x000000010b0b7836 */ /* 0x000fc60000000000 */
[----:B------:R-:W2:Y:S01]  /*2cc0*/  LDS.128 R4, [R4+0x130] ;  /* 0x0001300004047984 */ /* 0x000ea20000000c00 */
[----:B------:R-:W-:Y:S02]  /*2cd0*/  PRMT R2, RZ, 0x654, R2 ;  /* 0x00000654ff027816 */ /* 0x000fe40000000002 */
[C---:B------:R-:W-:Y:S01]  /*2ce0*/  ISETP.NE.AND P1, PT, R11.reuse, 0x2, PT ;  /* 0x000000020b00780c */ /* 0x040fe20003f25270 */
[----:B------:R-:W-:Y:S01]  /*2cf0*/  @!PT LDS RZ, [RZ] ;  /* 0x00000000fffff984 */ /* 0x000fe20000000800 */
[----:B------:R-:W-:Y:S01]  /*2d00*/  @!PT LDS RZ, [RZ] ;  /* 0x00000000fffff984 */ /* 0x000fe20000000800 */
[----:B------:R-:W-:Y:S01]  /*2d10*/  @!PT LDS RZ, [RZ] ;  /* 0x00000000fffff984 */ /* 0x000fe20000000800 */
[----:B------:R-:W-:Y:S01]  /*2d20*/  @!PT LDS RZ, [RZ] ;  /* 0x00000000fffff984 */ /* 0x000fe20000000800 */
[----:B------:R3:W-:Y:S06]  /*2d30*/  MEMBAR.ALL.CTA ;  /* 0x0000000000007992 */ /* 0x0007ec0000008000 */
[----:B---3--:R-:W3:Y:S01]  /*2d40*/  FENCE.VIEW.ASYNC.S ;  /* 0x00000000000073c6 */ /* 0x008ee20000000000 */
[----:B------:R-:W-:Y:S01]  /*2d50*/  SEL R11, R11, RZ, P1 ;  /* 0x000000ff0b0b7207 */ /* 0x000fe20000800000 */
[----:B---3--:R3:W-:Y:S01]  /*2d60*/  SYNCS.ARRIVE.TRANS64.RED.A1T0 RZ, [R2+URZ], RZ ;  /* 0x000000ff02ff79a7 */ /* 0x0087e200081004ff */
[----:B--2---:R-:W-:-:S02]  /*2d70*/  LOP3.LUT P3, RZ, R6, 0x1, RZ, 0xc0, !PT ;  /* 0x0000000106ff7812 */ /* 0x004fc4000786c0ff */
[----:B------:R-:W-:-:S04]  /*2d80*/  SEL R5, RZ, 0x1, P1 ;  /* 0x00000001ff057807 */ /* 0x000fc80000800000 */
[----:B------:R-:W-:Y:S02]  /*2d90*/  LOP3.LUT R10, R10, R5, RZ, 0x3c, !PT ;  /* 0x000000050a0a7212 */ /* 0x000fe400078e3cff */
[----:B---3--:R-:W-:-:S04]  /*2da0*/  SEL R2, RZ, 0x1, P0 ;  /* 0x00000001ff027807 */ /* 0x008fc80000000000 */
[----:B------:R-:W-:Y:S01]  /*2db0*/  LOP3.LUT R9, R9, R2, RZ, 0x3c, !PT ;  /* 0x0000000209097212 */ /* 0x000fe200078e3cff */
[----:B------:R-:W-:Y:S06]  /*2dc0*/  @P3 BRA `(.L_x_52) ;  /* 0xfffffffc002c3947 */ /* 0x000fec000383ffff */
[----:B------:R-:W-:Y:S01]  /*2dd0*/  ULEA UR4, UR5, UR6, 0x3 ;  /* 0x0000000605047291 */ /* 0x000fe2000f8e18ff */
[----:B------:R-:W-:-:S08]  /*2de0*/  SHF.L.U32 R3, R12, 0x1f, RZ ;  /* 0x0000001f0c037819 */ /* 0x000fd000000006ff */
[----:B------:R-:W2:Y:S02]  /*2df0*/  SYNCS.PHASECHK.TRANS64 P0, [UR4+0xb0], R3 ;  /* 0x0000b003ff0075a7 */ /* 0x000ea40008001004 */
[----:B--2---:R-:W-:Y:S05]  /*2e00*/  @P0 BRA `(.L_x_53) ;  /* 0x0000000000080947 */ /* 0x004fea0003800000 */
[----:B------:R-:W2:Y:S02]  /*2e10*/  SYNCS.PHASECHK.TRANS64.TRYWAIT P0, [UR4+0xb0], R3 ;  /* 0x0000b003ff0075a7 */ /* 0x000ea40008001104 */
[----:B--2---:R-:W-:Y:S05]  /*2e20*/  @!P0 BRA `(.L_x_54) ;  /* 0x0000006c00788947 */ /* 0x004fea0003800000 */
.L_x_53:
[----:B------:R-:W-:-:S04]  /*2e30*/  UIADD3 UR7, UPT, UPT, UR5, 0x1, URZ ;  /* 0x0000000105077890 */ /* 0x000fc8000fffe0ff */
[----:B------:R-:W-:-:S04]  /*2e40*/  UISETP.NE.AND UP0, UPT, UR7, 0x2, UPT ;  /* 0x000000020700788c */ /* 0x000fc8000bf05270 */
[----:B------:R-:W-:Y:S02]  /*2e50*/  USEL UR8, URZ, 0x1, UP0 ;  /* 0x00000001ff087887 */ /* 0x000fe40008000000 */
[----:B------:R-:W-:-:S04]  /*2e60*/  USEL UR7, UR7, URZ, UP0 ;  /* 0x000000ff07077287 */ /* 0x000fc80008000000 */
[----:B------:R-:W-:Y:S01]  /*2e70*/  ULEA UR7, UR7, UR6, 0x3 ;  /* 0x0000000607077291 */ /* 0x000fe2000f8e18ff */
[----:B--2---:R-:W-:-:S04]  /*2e80*/  LOP3.LUT R3, R12, UR8, RZ, 0x3c, !PT ;  /* 0x000000080c037c12 */ /* 0x004fc8000f8e3cff */
[----:B------:R-:W-:-:S04]  /*2e90*/  SHF.L.U32 R0, R3, 0x1f, RZ ;  /* 0x0000001f03007819 */ /* 0x000fc800000006ff */
[----:B------:R-:W2:Y:S02]  /*2ea0*/  SYNCS.PHASECHK.TRANS64 P0, [UR7+0xb0], R0 ;  /* 0x0000b000ff0075a7 */ /* 0x000ea40008001007 */
[----:B-12---:R-:W-:Y:S05]  /*2eb0*/  @P0 EXIT ;  /* 0x000000000000094d */ /* 0x006fea0003800000 */
[----:B------:R-:W-:Y:S02]  /*2ec0*/  SHF.L.U32 R3, R3, 0x1f, RZ ;  /* 0x0000001f03037819 */ /* 0x000fe400000006ff */
[----:B------:R-:W-:-:S07]  /*2ed0*/  MOV R0, UR7 ;  /* 0x0000000700007c02 */ /* 0x000fce0008000f00 */
.L_x_55:
[----:B-1----:R1:W2:Y:S02]  /*2ee0*/  SYNCS.PHASECHK.TRANS64.TRYWAIT P0, [R0+URZ+0xb0], R3 ;  /* 0x0000b003000075a7 */ /* 0x0022a400080011ff */
[----:B--2---:R-:W-:Y:S05]  /*2ef0*/  @!P0 NANOSLEEP.SYNCS 0x989680 ;  /* 0x009896800000895d */ /* 0x004fea0003900000 */
[----:B------:R-:W2:Y:S02]  /*2f00*/  @!P0 SYNCS.PHASECHK.TRANS64 P0, [R0+URZ+0xb0], R3 ;  /* 0x0000b003000085a7 */ /* 0x000ea400080010ff */
[----:B--2---:R-:W-:Y:S05]  /*2f10*/  @P0 EXIT ;  /* 0x000000000000094d */ /* 0x004fea0003800000 */
[----:B------:R-:W-:Y:S05]  /*2f20*/  BRA `(.L_x_55) ;  /* 0xfffffffc00ec7947 */ /* 0x000fea000383ffff */
.L_x_48:
[----:B------:R-:W-:Y:S05]  /*2f30*/  BRA.U UP4, `(.L_x_56) ;  /* 0x0000000d04d87547 */ /* 0x000fea000b800000 */
[----:B------:R-:W2:Y:S01]  /*2f40*/  S2UR UR7, SR_CgaCtaId ;  /* 0x00000000000779c3 */ /* 0x000ea20000008800 */
[----:B------:R-:W-:Y:S01]  /*2f50*/  UMOV UR4, 0x40 ;  /* 0x0000004000047882 */ /* 0x000fe20000000000 */
[----:B------:R-:W-:Y:S01]  /*2f60*/  NOP ;  /* 0x0000000000007918 */ /* 0x000fe20000000000 */
[----:B------:R-:W-:Y:S01]  /*2f70*/  UMOV UR6, 0x400 ;  /* 0x0000040000067882 */ /* 0x000fe20000000000 */
[----:B--2---:R-:W-:Y:S02]  /*2f80*/  ULEA UR5, UR7, UR4, 0x18 ;  /* 0x0000000407057291 */ /* 0x004fe4000f8ec0ff */
[----:B------:R-:W-:-:S07]  /*2f90*/  ULEA UR6, UR7, UR6, 0x18 ;  /* 0x0000000607067291 */ /* 0x000fce000f8ec0ff */
[----:B------:R-:W2:Y:S02]  /*2fa0*/  LDS.U8 R0, [UR5+0x1c] ;  /* 0x00001c05ff007984 */ /* 0x000ea40008000000 */
[----:B--2---:R-:W-:-:S13]  /*2fb0*/  ISETP.NE.AND P0, PT, R0, RZ, PT ;  /* 0x000000ff0000720c */ /* 0x004fda0003f05270 */
[----:B------:R-:W-:Y:S05]  /*2fc0*/  @P0 BRA `(.L_x_57) ;  /* 0x0000000000580947 */ /* 0x000fea0003800000 */
[----:B------:R-:W-:-:S13]  /*2fd0*/  ELECT P0, URZ, PT ;  /* 0x0000000000ff782f */ /* 0x000fda0003800000 */
[----:B------:R-:W-:Y:S05]  /*2fe0*/  @!P0 BRA `(.L_x_58) ;  /* 0x0000000000608947 */ /* 0x000fea0003800000 */
[----:B------:R-:W-:Y:S01]  /*2ff0*/  UMOV UR4, 0x10 ;  /* 0x0000001000047882 */ /* 0x000fe20000000000 */
[----:B------:R-:W-:Y:S01]  /*3000*/  HFMA2 R0, -RZ, RZ, 0, 5.9604644775390625e-08 ;  /* 0x00000001ff007431 */ /* 0x000fe200000001ff */
[----:B------:R-:W-:-:S03]  /*3010*/  MOV R3, 0xffff ;  /* 0x0000ffff00037802 */ /* 0x000fc60000000f00 */
[----:B------:R-:W-:Y:S04]  /*3020*/  DEPBAR.LE SB2, 0x36 ;  /* 0x0000ad800000791a */ /* 0x000fe80000000000 */
[----:B------:R-:W2:Y:S02]  /*3030*/  UTCATOMSWS.FIND_AND_SET.ALIGN UP0, UR4, UR4 ;  /* 0x00000004000475e3 */ /* 0x000ea40008000800 */
[----:B--2---:R-:W-:Y:S01]  /*3040*/  MOV R4, UR4 ;  /* 0x0000000400047c02 */ /* 0x004fe20008000f00 */
[----:B------:R-:W-:Y:S06]  /*3050*/  BRA.U UP0, `(.L_x_59) ;  /* 0x0000000100187547 */ /* 0x000fec000b800000 */
.L_x_60:
[----:B------:R-:W-:Y:S05]  /*3060*/  NANOSLEEP 0x64 ;  /* 0x000000640000795d */ /* 0x000fea0003800000 */
[----:B------:R-:W-:-:S05]  /*3070*/  UMOV UR4, 0x10 ;  /* 0x0000001000047882 */ /* 0x000fca0000000000 */
[----:B------:R-:W-:Y:S04]  /*3080*/  DEPBAR.LE SB2, 0x36 ;  /* 0x0000ad800000791a */ /* 0x000fe80000000000 */
[----:B------:R-:W2:Y:S02]  /*3090*/  UTCATOMSWS.FIND_AND_SET.ALIGN UP0, UR4, UR4 ;  /* 0x00000004000475e3 */ /* 0x000ea40008000800 */
[----:B--2---:R-:W-:Y:S01]  /*30a0*/  MOV R4, UR4 ;  /* 0x0000000400047c02 */ /* 0x004fe20008000f00 */
[----:B------:R-:W-:Y:S05]  /*30b0*/  BRA.U !UP0, `(.L_x_60) ;  /* 0xfffffffd08e87547 */ /* 0x000fea000b83ffff */
.L_x_59:
[-C--:B------:R-:W-:Y:S02]  /*30c0*/  SHF.L.U32 R3, R3, R4.reuse, RZ ;  /* 0x0000000403037219 */ /* 0x080fe400000006ff */
[----:B------:R-:W-:Y:S01]  /*30d0*/  SHF.L.U32 R0, R0, R4, RZ ;  /* 0x0000000400007219 */ /* 0x000fe200000006ff */
[----:B------:R-:W-:Y:S02]  /*30e0*/  IMAD.SHL.U32 R4, R4, 0x20, RZ ;  /* 0x0000002004047824 */ /* 0x000fe400078e00ff */
[----:B------:R2:W-:Y:S04]  /*30f0*/  ATOMS.OR RZ, [UR5+0x14], R3 ;  /* 0x00001403ffff798c */ /* 0x0005e8000b000005 */
[----:B------:R2:W-:Y:S04]  /*3100*/  ATOMS.OR RZ, [UR5+0x18], R0 ;  /* 0x00001800ffff798c */ /* 0x0005e8000b000005 */
[----:B------:R2:W-:Y:S01]  /*3110*/  STS [UR6+0x150], R4 ;  /* 0x00015004ff007988 */ /* 0x0005e20008000806 */
[----:B------:R-:W-:Y:S05]  /*3120*/  BRA `(.L_x_58) ;  /* 0x0000000000107947 */ /* 0x000fea0003800000 */
.L_x_57:
[----:B------:R-:W-:Y:S02]  /*3130*/  MOV R0, 0xffffffff ;  /* 0xffffffff00007802 */ /* 0x000fe40000000f00 */
[----:B------:R-:W-:-:S03]  /*3140*/  MOV R4, 0x3170 ;  /* 0x0000317000047802 */ /* 0x000fc60000000f00 */
[----:B------:R2:W-:Y:S04]  /*3150*/  STS [UR6+0x150], R0 ;  /* 0x00015000ff007988 */ /* 0x0005e80008000806 */
[----:B-12--5:R-:W-:Y:S05]  /*3160*/  CALL.REL.NOINC `($__internal_1_$__cuda_sm10x_tcgen05_guardrail_trap_phase_invalid_during_alloc) ;  /* 0x0000007000bc7944 */ /* 0x026fea0003c00000 */
.L_x_58:
[----:B------:R-:W-:Y:S05]  /*3170*/  WARPSYNC.ALL ;  /* 0x0000000000007948 */ /* 0x000fea0003800000 */
[----:B------:R-:W3:Y:S01]  /*3180*/  S2UR UR4, SR_CgaCtaId ;  /* 0x00000000000479c3 */ /* 0x000ee20000008800 */
[----:B------:R-:W-:Y:S01]  /*3190*/  UMOV UR26, 0x400 ;  /* 0x00000400001a7882 */ /* 0x000fe20000000000 */
[----:B------:R-:W-:-:S06]  /*31a0*/  NOP ;  /* 0x0000000000007918 */ /* 0x000fcc0000000000 */
[----:B------:R-:W-:Y:S06]  /*31b0*/  BAR.ARV 0x6, 0xa0 ;  /* 0x0182800000007b1d */ /* 0x000fec0000002000 */
[----:B------:R-:W4:Y:S01]  /*31c0*/  LDCU UR5, c[0x0][0x38c] ;  /* 0x00007180ff0577ac */ /* 0x000f220008000800 */
[----:B------:R-:W-:Y:S01]  /*31d0*/  LOP3.LUT R2, R2, 0xffff, RZ, 0xc0, !PT ;  /* 0x0000ffff02027812 */ /* 0x000fe200078ec0ff */
[----:B------:R-:W-:Y:S01]  /*31e0*/  IMAD.MOV.U32 R11, RZ, RZ, 0x1 ;  /* 0x00000001ff0b7424 */ /* 0x000fe200078e00ff */
[----:B------:R-:W-:Y:S01]  /*31f0*/  CS2R R8, SRZ ;  /* 0x0000000000087805 */ /* 0x000fe2000001ff00 */
[----:B------:R-:W1:Y:S01]  /*3200*/  LDCU UR7, c[0x0][0x38c] ;  /* 0x00007180ff0777ac */ /* 0x000e620008000800 */
[----:B------:R-:W-:Y:S01]  /*3210*/  R2UR UR27, R2 ;  /* 0x00000000021b72ca */ /* 0x000fe200000e0000 */
[----:B------:R-:W-:Y:S01]  /*3220*/  IMAD.MOV.U32 R10, RZ, RZ, RZ ;  /* 0x000000ffff0a7224 */ /* 0x000fe200078e00ff */
[----:B------:R-:W-:Y:S01]  /*3230*/  UMOV UR30, URZ ;  /* 0x000000ff001e7c82 */ /* 0x000fe20008000000 */
[----:B------:R-:W-:Y:S01]  /*3240*/  UMOV UR24, URZ ;  /* 0x000000ff00187c82 */ /* 0x000fe20008000000 */
[----:B---3--:R-:W-:Y:S01]  /*3250*/  ULEA UR26, UR4, UR26, 0x18 ;  /* 0x0000001a041a7291 */ /* 0x008fe2000f8ec0ff */
[----:B------:R-:W-:Y:S01]  /*3260*/  UMOV UR38, 0x0 ;  /* 0x0000000000267882 */ /* 0x000fe20000000000 */
[----:B------:R-:W-:-:S02]  /*3270*/  UMOV UR39, 0x4400010 ;  /* 0x0440001000277882 */ /* 0x000fc40000000000 */
[----:B------:R-:W-:Y:S02]  /*3280*/  UIADD3 UR4, UPT, UPT, UR26, 0x6400, URZ ;  /* 0x000064001a047890 */ /* 0x000fe4000fffe0ff */
[----:B------:R-:W-:Y:S02]  /*3290*/  UIADD3 UR6, UPT, UPT, UR26, 0x10400, URZ ;  /* 0x000104001a067890 */ /* 0x000fe4000fffe0ff */
[----:B----4-:R-:W-:Y:S01]  /*32a0*/  UIADD3 UR5, UPT, UPT, UR5, 0x7f, URZ ;  /* 0x0000007f05057890 */ /* 0x010fe2000fffe0ff */
[----:B--2---:R-:W2:Y:S01]  /*32b0*/  LDS R0, [UR26+0x150] ;  /* 0x0001501aff007984 */ /* 0x004ea20008000800 */
[----:B-1----:R-:W-:Y:S01]  /*32c0*/  UMOV UR36, 0x0 ;  /* 0x0000000000247882 */ /* 0x002fe20000000000 */
[----:B------:R-:W-:Y:S01]  /*32d0*/  UMOV UR37, 0x4400010 ;  /* 0x0440001000257882 */ /* 0x000fe20000000000 */
[----:B------:R-:W-:Y:S02]  /*32e0*/  USHF.R.S32.HI UR40, URZ, 0x1f, UR5 ;  /* 0x0000001fff287899 */ /* 0x000fe40008011405 */
[----:B------:R-:W-:-:S02]  /*32f0*/  UISETP.GE.AND UP4, UPT, UR7, 0x1, UPT ;  /* 0x000000010700788c */ /* 0x000fc4000bf86270 */
[----:B------:R-:W-:Y:S02]  /*3300*/  ULEA.HI UR40, UR40, UR5, URZ, 0x7 ;  /* 0x0000000528287291 */ /* 0x000fe4000f8f38ff */
[----:B------:R-:W-:Y:S02]  /*3310*/  USHF.R.U32.HI UR5, URZ, 0x4, UR4 ;  /* 0x00000004ff057899 */ /* 0x000fe40008011604 */
[----:B------:R-:W-:Y:S02]  /*3320*/  USHF.R.S32.HI UR40, URZ, 0x7, UR40 ;  /* 0x00000007ff287899 */ /* 0x000fe40008011428 */
[----:B------:R-:W-:Y:S02]  /*3330*/  USHF.R.U32.HI UR4, URZ, 0x4, UR6 ;  /* 0x00000004ff047899 */ /* 0x000fe40008011606 */
[----:B------:R-:W-:Y:S02]  /*3340*/  UISETP.LT.AND UP0, UPT, UR40, 0x1, UPT ;  /* 0x000000012800788c */ /* 0x000fe4000bf01270 */
[----:B------:R-:W-:-:S02]  /*3350*/  ULOP3.LUT UR5, UR5, 0x3fff, URZ, 0xc0, !UPT ;  /* 0x00003fff05057892 */ /* 0x000fc4000f8ec0ff */
[----:B------:R-:W-:Y:S02]  /*3360*/  ULOP3.LUT UR4, UR4, 0x3fff, URZ, 0xc0, !UPT ;  /* 0x00003fff04047892 */ /* 0x000fe4000f8ec0ff */
[----:B------:R-:W-:Y:S02]  /*3370*/  USEL UR41, UR40, 0x1, !UP0 ;  /* 0x0000000128297887 */ /* 0x000fe4000c000000 */
[----:B------:R-:W-:Y:S02]  /*3380*/  ULOP3.LUT UR28, UR5, 0x10000, URZ, 0xfc, !UPT ;  /* 0x00010000051c7892 */ /* 0x000fe4000f8efcff */
[----:B------:R-:W-:Y:S02]  /*3390*/  ULOP3.LUT UR29, UR4, 0x10000, URZ, 0xfc, !UPT ;  /* 0x00010000041d7892 */ /* 0x000fe4000f8efcff */
[----:B------:R-:W-:Y:S01]  /*33a0*/  UIADD3 UR41, UPT, UPT, -UR41, URZ, URZ ;  /* 0x000000ff29297290 */ /* 0x000fe2000fffe1ff */
[----:B------:R-:W-:Y:S01]  /*33b0*/  UMOV UR34, 0x0 ;  /* 0x0000000000227882 */ /* 0x000fe20000000000 */
[----:B------:R-:W-:Y:S01]  /*33c0*/  UMOV UR35, 0x4400010 ;  /* 0x0440001000237882 */ /* 0x000fe20000000000 */
[----:B------:R-:W-:Y:S01]  /*33d0*/  UMOV UR32, 0x0 ;  /* 0x0000000000207882 */ /* 0x000fe20000000000 */
[----:B------:R-:W-:Y:S01]  /*33e0*/  UMOV UR33, 0x4400010 ;  /* 0x0440001000217882 */ /* 0x000fe20000000000 */
[----:B--2---:R-:W-:-:S15]  /*33f0*/  R2UR UR42, R0 ;  /* 0x00000000002a72ca */ /* 0x004fde00000e0000 */
.L_x_67:
[----:B------:R-:W-:Y:S02]  /*3400*/  LEA R0, R10, UR26, 0x3 ;  /* 0x0000001a0a007c11 */ /* 0x000fe4000f8e18ff */
[----:B------:R-:W-:Y:S02]  /*3410*/  SHF.L.U32 R5, R9, 0x1f, RZ ;  /* 0x0000001f09057819 */ /* 0x000fe400000006ff */
[----:B------:R-:W-:Y:S01]  /*3420*/  PLOP3.LUT P0, PT, PT, PT, UP4, 0x80, 0x8 ;  /* 0x000000000008781c */ /* 0x000fe20003f0f048 */
[----:B------:R-:W-:Y:S01]  /*3430*/  VIADD R3, R0, 0xb0 ;  /* 0x000000b000037836 */ /* 0x000fe20000000000 */
[----:B-1----:R-:W1:Y:S02]  /*3440*/  SYNCS.PHASECHK.TRANS64.TRYWAIT P1, [R0+URZ+0xa0], R5 ;  /* 0x0000a005000075a7 */ /* 0x002e6400080211ff */
[----:B-1-3--:R-:W-:Y:S09]  /*3450*/  @!P1 BRA `(.L_x_61) ;  /* 0x0000006800049947 */ /* 0x00aff20003800000 */
.L_x_150:
[----:B------:R-:W-:Y:S01]  /*3460*/  LEA R4, R10, UR26, 0x4 ;  /* 0x0000001a0a047c11 */ /* 0x000fe2000f8e20ff */
[----:B------:R-:W-:Y:S01]  /*3470*/  @UP4 ULEA UR4, UR24, UR26, 0x3 ;  /* 0x0000001a18044291 */ /* 0x000fe2000f8e18ff */
[----:B------:R-:W-:Y:S01]  /*3480*/  PLOP3.LUT P2, PT, PT, PT, PT, 0x80, 0x8 ;  /* 0x000000000008781c */ /* 0x000fe20003f4f070 */
[----:B------:R-:W-:Y:S01]  /*3490*/  ULEA UR31, UR30, UR26, 0x3 ;  /* 0x0000001a1e1f7291 */ /* 0x000fe2000f8e18ff */
[----:B------:R-:W-:Y:S02]  /*34a0*/  PRMT R3, RZ, 0x654, R3 ;  /* 0x00000654ff037816 */ /* 0x000fe40000000003 */
[----:B-1----:R-:W1:Y:S01]  /*34b0*/  LDS.128 R4, [R4+0x130] ;  /* 0x0001300004047984 */ /* 0x002e620000000c00 */
[----:B------:R-:W-:Y:S02]  /*34c0*/  @P0 SHF.L.U32 R2, R8, 0x1f, RZ ;  /* 0x0000001f08020819 */ /* 0x000fe400000006ff */
[----:B------:R-:W-:Y:S01]  /*34d0*/  SHF.L.U32 R0, R11, 0x1f, RZ ;  /* 0x0000001f0b007819 */ /* 0x000fe200000006ff */
[----:B------:R-:W-:Y:S01]  /*34e0*/  @!PT LDS RZ, [RZ] ;  /* 0x00000000fffff984 */ /* 0x000fe20000000800 */
[----:B------:R-:W-:Y:S01]  /*34f0*/  @!PT LDS RZ, [RZ] ;  /* 0x00000000fffff984 */ /* 0x000fe20000000800 */
[----:B------:R-:W-:Y:S01]  /*3500*/  @!PT LDS RZ, [RZ] ;  /* 0x00000000fffff984 */ /* 0x000fe20000000800 */
[----:B------:R-:W-:Y:S01]  /*3510*/  @!PT LDS RZ, [RZ] ;  /* 0x00000000fffff984 */ /* 0x000fe20000000800 */
[----:B------:R2:W-:Y:S06]  /*3520*/  MEMBAR.ALL.CTA ;  /* 0x0000000000007992 */ /* 0x0005ec0000008000 */
[----:B--2---:R-:W2:Y:S02]  /*3530*/  FENCE.VIEW.ASYNC.S ;  /* 0x00000000000073c6 */ /* 0x004ea40000000000 */
[----:B--2---:R2:W-:Y:S01]  /*3540*/  SYNCS.ARRIVE.TRANS64.RED.A1T0 RZ, [R3+URZ], RZ ;  /* 0x000000ff03ff79a7 */ /* 0x0045e200081004ff */
[----:B------:R2:W3:Y:S01]  /*3550*/  @P0 SYNCS.PHASECHK.TRANS64.TRYWAIT P2, [UR4], R2 ;  /* 0x00000002ff0005a7 */ /* 0x0004e20008041104 */
[----:B------:R-:W-:Y:S01]  /*3560*/  ULEA.HI UR4, UR30, UR30, URZ, 0x1 ;  /* 0x0000001e1e047291 */ /* 0x000fe2000f8f08ff */
[----:B-1----:R-:W-:-:S03]  /*3570*/  LOP3.LUT P1, RZ, R6, 0x1, RZ, 0xc0, !PT ;  /* 0x0000000106ff7812 */ /* 0x002fc6000782c0ff */
[----:B------:R-:W-:Y:S02]  /*3580*/  USHF.L.U32 UR11, UR4, 0x7, URZ ;  /* 0x00000007040b7899 */ /* 0x000fe400080006ff */
[----:B------:R-:W-:Y:S02]  /*3590*/  ULOP3.LUT UR4, UR4, 0xffe, URZ, 0xc0, !UPT ;  /* 0x00000ffe04047892 */ /* 0x000fe4000f8ec0ff */
[----:B------:R-:W-:Y:S02]  /*35a0*/  ULOP3.LUT UR11, UR11, 0xffffff00, URZ, 0xc0, !UPT ;  /* 0xffffff000b0b7892 */ /* 0x000fe4000f8ec0ff */
[----:B------:R-:W-:Y:S02]  /*35b0*/  UIADD3 UR4, UPT, UPT, -UR4, UR30, URZ ;  /* 0x0000001e04047290 */ /* 0x000fe4000fffe1ff */
[----:B------:R-:W-:Y:S01]  /*35c0*/  UIADD3 UR11, UPT, UPT, UR42, UR11, URZ ;  /* 0x0000000b2a0b7290 */ /* 0x000fe2000fffe0ff */
[----:B------:R-:W1:Y:S03]  /*35d0*/  SYNCS.PHASECHK.TRANS64.TRYWAIT P0, [UR31+0xe0], R0 ;  /* 0x0000e000ff0075a7 */ /* 0x000e66000800111f */
[----:B------:R-:W-:Y:S01]  /*35e0*/  ULEA UR11, UR4, UR11, 0x14 ;  /* 0x0000000b040b7291 */ /* 0x000fe2000f8ea0ff */
[----:B-123--:R-:W-:Y:S11]  /*35f0*/  @!P0 BRA `(.L_x_62) ;  /* 0x0000006400b08947 */ /* 0x00eff60003800000 */
.L_x_152:
[----:B------:R-:W-:Y:S01]  /*3600*/  IADD3 R10, PT, PT, R10, 0x1, RZ ;  /* 0x000000010a0a7810 */ /* 0x000fe20007ffe0ff */
[----:B------:R-:W-:Y:S06]  /*3610*/  BRA.U !UP4, `(.L_x_63) ;  /* 0x000000010cc07547 */ /* 0x000fec000b800000 */
[----:B------:R-:W-:Y:S01]  /*3620*/  UPLOP3.LUT UP2, UPT, UPT, UPT, UPT, 0x40, 0x4 ;  /* 0x000000000004789c */ /* 0x000fe20003f4e870 */
[----:B------:R-:W-:Y:S01]  /*3630*/  UMOV UR23, UR41 ;  /* 0x0000002900177c82 */ /* 0x000fe20008000000 */
[----:B------:R-:W-:Y:S01]  /*3640*/  UMOV UR22, UR40 ;  /* 0x0000002800167c82 */ /* 0x000fe20008000000 */
[----:B------:R-:W-:-:S08]  /*3650*/  UMOV UR10, UR24 ;  /* 0x00000018000a7c82 */ /* 0x000fd00008000000 */
.L_x_66:
[----:B------:R-:W-:Y:S02]  /*3660*/  UIADD3 UR23, UPT, UPT, UR23, 0x1, URZ ;  /* 0x0000000117177890 */ /* 0x000fe4000fffe0ff */
[----:B--2---:R-:W-:Y:S02]  /*3670*/  ULEA UR5, UR10, UR26, 0x3 ;  /* 0x0000001a0a057291 */ /* 0x004fe4000f8e18ff */
[----:B------:R-:W-:Y:S01]  /*3680*/  UISETP.NE.AND UP3, UPT, UR23, URZ, UPT ;  /* 0x000000ff1700728c */ /* 0x000fe2000bf65270 */
[----:B---3--:R-:W-:Y:S10]  /*3690*/  @P2 BRA `(.L_x_64) ;  /* 0x00000000000c2947 */ /* 0x008ff40003800000 */
[----:B-1----:R-:W-:Y:S04]  /*36a0*/  SHF.L.U32 R3, R8, 0x1f, RZ ;  /* 0x0000001f08037819 */ /* 0x002fe800000006ff */
[----:B------:R-:W1:Y:S02]  /*36b0*/  SYNCS.PHASECHK.TRANS64.TRYWAIT P0, [UR5], R3 ;  /* 0x00000003ff0075a7 */ /* 0x000e640008001105 */
[----:B-1----:R-:W-:Y:S05]  /*36c0*/  @!P0 BRA `(.L_x_65) ;  /* 0x0000006400948947 */ /* 0x002fea0003800000 */
.L_x_64:
[----:B------:R-:W-:Y:S01]  /*36d0*/  UISETP.NE.AND UP0, UPT, UR22, 0x1, UPT ;  /* 0x000000011600788c */ /* 0x000fe2000bf05270 */
[----:B------:R-:W-:Y:S01]  /*36e0*/  PLOP3.LUT P2, PT, PT, PT, PT, 0x80, 0x8 ;  /* 0x000000000008781c */ /* 0x000fe20003f4f070 */
[----:B------:R-:W-:Y:S02]  /*36f0*/  UIADD3 UR4, UPT, UPT, UR10, 0x1, URZ ;  /* 0x000000010a047890 */ /* 0x000fe4000fffe0ff */
[----:B------:R-:W-:Y:S02]  /*3700*/  UIADD3 UR25, UPT, UPT, UR5, 0x28, URZ ;  /* 0x0000002805197890 */ /* 0x000fe4000fffe0ff */
[----:B------:R-:W-:Y:S01]  /*3710*/  UISETP.NE.AND UP1, UPT, UR4, 0x5, UPT ;  /* 0x000000050400788c */ /* 0x000fe2000bf25270 */
[----:B------:R-:W-:Y:S01]  /*3720*/  PLOP3.LUT P0, PT, PT, PT, UP0, 0x80, 0x8 ;  /* 0x000000000008781c */ /* 0x000fe20003f0f008 */
[----:B------:R-:W-:Y:S02]  /*3730*/  UIADD3 UR22, UPT, UPT, UR22, -0x1, URZ ;  /* 0xffffffff16167890 */ /* 0x000fe4000fffe0ff */
[----:B------:R-:W-:Y:S02]  /*3740*/  USEL UR6, URZ, 0x1, UP1 ;  /* 0x00000001ff067887 */ /* 0x000fe40008800000 */
[----:B------:R-:W-:Y:S01]  /*3750*/  USEL UR24, UR4, URZ, UP1 ;  /* 0x000000ff04187287 */ /* 0x000fe20008800000 */
[----:B------:R-:W-:Y:S01]  /*3760*/  UMOV UR7, 0x40004040 ;  /* 0x4000404000077882 */ /* 0x000fe20000000000 */
[----:B------:R-:W-:Y:S02]  /*3770*/  UMOV UR5, 0x40004040 ;  /* 0x4000404000057882 */ /* 0x000fe40000000000 */
[----:B------:R-:W-:Y:S01]  /*3780*/  @UP0 ULEA UR4, UR24, UR26, 0x3 ;  /* 0x0000001a18040291 */ /* 0x000fe2000f8e18ff */
[----:B------:R-:W-:Y:S01]  /*3790*/  LOP3.LUT R8, R8, UR6, RZ, 0x3c, !PT ;  /* 0x0000000608087c12 */ /* 0x000fe2000f8e3cff */
[----:B------:R-:W-:Y:S01]  /*37a0*/  ULEA UR6, UR10, UR29, 0xb ;  /* 0x0000001d0a067291 */ /* 0x000fe2000f8e58ff */
[----:B------:R-:W-:Y:S02]  /*37b0*/  UMOV UR21, 0x40004040 ;  /* 0x4000404000157882 */ /* 0x000fe40000000000 */
[----:B-1----:R-:W-:Y:S01]  /*37c0*/  @P0 SHF.L.U32 R0, R8, 0x1f, RZ ;  /* 0x0000001f08000819 */ /* 0x002fe200000006ff */
[----:B------:R-:W-:Y:S02]  /*37d0*/  UIADD3 UR20, UPT, UPT, UR6, 0x2, URZ ;  /* 0x0000000206147890 */ /* 0x000fe4000fffe0ff */
[----:B------:R-:W-:Y:S01]  /*37e0*/  UIADD3 UR16, UPT, UPT, UR6, 0x4, URZ ;  /* 0x0000000406107890 */ /* 0x000fe2000fffe0ff */
[----:B------:R2:W3:Y:S01]  /*37f0*/  @P0 SYNCS.PHASECHK.TRANS64.TRYWAIT P2, [UR4], R0 ;  /* 0x00000000ff0005a7 */ /* 0x0004e20008041104 */
[----:B------:R-:W-:Y:S02]  /*3800*/  ULEA UR4, UR10, UR28, 0x9 ;  /* 0x0000001c0a047291 */ /* 0x000fe4000f8e48ff */
[----:B------:R-:W-:Y:S02]  /*3810*/  UIADD3 UR12, UPT, UPT, UR6, 0x6, URZ ;  /* 0x00000006060c7890 */ /* 0x000fe4000fffe0ff */
[----:B------:R-:W-:Y:S02]  /*3820*/  UIADD3 UR18, UPT, UPT, UR4, 0x2, URZ ;  /* 0x0000000204127890 */ /* 0x000fe4000fffe0ff */
[----:B------:R-:W-:Y:S02]  /*3830*/  UIADD3 UR14, UPT, UPT, UR4, 0x4, URZ ;  /* 0x00000004040e7890 */ /* 0x000fe4000fffe0ff */
[----:B------:R-:W-:Y:S01]  /*3840*/  UIADD3 UR8, UPT, UPT, UR4, 0x6, URZ ;  /* 0x0000000604087890 */ /* 0x000fe2000fffe0ff */
[----:B------:R2:W-:Y:S01]  /*3850*/  UTCQMMA gdesc[UR4], gdesc[UR6], tmem[UR11], tmem[UR38], idesc[UR39], UP2 ;  /* 0x00ff2606040075ea */ /* 0x0005e2000900030b */
[----:B------:R-:W-:Y:S01]  /*3860*/  UPLOP3.LUT UP2, UPT, UPT, UPT, UPT, 0x80, 0x8 ;  /* 0x000000000008789c */ /* 0x000fe20003f4f070 */
[----:B------:R-:W-:Y:S01]  /*3870*/  UMOV UR19, 0x40004040 ;  /* 0x4000404000137882 */ /* 0x000fe20000000000 */
[----:B------:R-:W-:Y:S01]  /*3880*/  UMOV UR17, 0x40004040 ;  /* 0x4000404000117882 */ /* 0x000fe20000000000 */
[----:B------:R2:W-:Y:S01]  /*3890*/  UTCQMMA gdesc[UR18], gdesc[UR20], tmem[UR11], tmem[UR36], idesc[UR37], UPT ;  /* 0x00ff2414120075ea */ /* 0x0005e2000b80030b */
[----:B------:R-:W-:Y:S01]  /*38a0*/  UMOV UR15, 0x40004040 ;  /* 0x40004040000f7882 */ /* 0x000fe20000000000 */
[----:B------:R-:W-:Y:S01]  /*38b0*/  UMOV UR13, 0x40004040 ;  /* 0x40004040000d7882 */ /* 0x000fe20000000000 */
[----:B------:R-:W-:Y:S01]  /*38c0*/  UMOV UR9, 0x40004040 ;  /* 0x4000404000097882 */ /* 0x000fe20000000000 */
[----:B------:R2:W-:Y:S01]  /*38d0*/  UTCQMMA gdesc[UR14], gdesc[UR16], tmem[UR11], tmem[UR34], idesc[UR35], UPT ;  /* 0x00ff22100e0075ea */ /* 0x0005e2000b80030b */
[----:B------:R2:W-:Y:S01]  /*38e0*/  UTCQMMA gdesc[UR8], gdesc[UR12], tmem[UR11], tmem[UR32], idesc[UR33], UPT ;  /* 0x00ff200c080075ea */ /* 0x0005e2000b80030b */
[----:B------:R2:W-:Y:S01]  /*38f0*/  UTCBAR.MULTICAST [UR25], URZ, UR27 ;  /* 0x000000ff190073e9 */ /* 0x0005e2000800081b */
[----:B------:R-:W-:Y:S01]  /*3900*/  UMOV UR10, UR24 ;  /* 0x00000018000a7c82 */ /* 0x000fe20008000000 */
[----:B------:R-:W-:Y:S05]  /*3910*/  BRA.U UP3, `(.L_x_66) ;  /* 0xfffffffd03507547 */ /* 0x000fea000b83ffff */
.L_x_63:
[----:B--2---:R-:W-:Y:S01]  /*3920*/  UIADD3 UR4, UPT, UPT, UR30, 0x1, URZ ;  /* 0x000000011e047890 */ /* 0x004fe2000fffe0ff */
[C---:B------:R-:W-:Y:S01]  /*3930*/  ISETP.NE.AND P0, PT, R10.reuse, 0x2, PT ;  /* 0x000000020a00780c */ /* 0x040fe20003f05270 */
[----:B------:R-:W-:Y:S02]  /*3940*/  UIADD3 UR5, UPT, UPT, UR31, 0xc0, URZ ;  /* 0x000000c01f057890 */ /* 0x000fe4000fffe0ff */
[----:B------:R-:W-:Y:S01]  /*3950*/  UISETP.NE.AND UP0, UPT, UR4, 0x4, UPT ;  /* 0x000000040400788c */ /* 0x000fe2000bf05270 */
[----:B-1----:R-:W-:Y:S02]  /*3960*/  SEL R0, RZ, 0x1, P0 ;  /* 0x00000001ff007807 */ /* 0x002fe40000000000 */
[----:B------:R-:W-:Y:S01]  /*3970*/  SEL R10, R10, RZ, P0 ;  /* 0x000000ff0a0a7207 */ /* 0x000fe20000000000 */
[----:B------:R-:W-:Y:S01]  /*3980*/  USEL UR6, URZ, 0x1, UP0 ;  /* 0x00000001ff067887 */ /* 0x000fe20008000000 */
[----:B------:R-:W-:Y:S01]  /*3990*/  LOP3.LUT R9, R9, R0, RZ, 0x3c, !PT ;  /* 0x0000000009097212 */ /* 0x000fe200078e3cff */
[----:B------:R-:W-:Y:S01]  /*39a0*/  USEL UR30, UR4, URZ, UP0 ;  /* 0x000000ff041e7287 */ /* 0x000fe20008000000 */
[----:B------:R1:W-:Y:S03]  /*39b0*/  UTCBAR [UR5], URZ ;  /* 0x000000ff050073e9 */ /* 0x0003e600080000ff */
[----:B------:R-:W-:Y:S01]  /*39c0*/  LOP3.LUT R11, R11, UR6, RZ, 0x3c, !PT ;  /* 0x000000060b0b7c12 */ /* 0x000fe2000f8e3cff */
[----:B------:R-:W-:Y:S07]  /*39d0*/  @P1 BRA `(.L_x_67) ;  /* 0xfffffff800881947 */ /* 0x000fee000383ffff */
[----:B------:R-:W2:Y:S01]  /*39e0*/  S2UR UR8, SR_CgaCtaId ;  /* 0x00000000000879c3 */ /* 0x000ea20000008800 */
[----:B------:R-:W-:Y:S01]  /*39f0*/  ELECT P0, URZ, PT ;  /* 0x0000000000ff782f */ /* 0x000fe20003800000 */
[----:B------:R-:W-:Y:S01]  /*3a00*/  IMAD.MOV.U32 R0, RZ, RZ, 0x1 ;  /* 0x00000001ff007424 */ /* 0x000fe200078e00ff */
[----:B------:R-:W-:Y:S01]  /*3a10*/  UIADD3 UR26, UPT, UPT, UR26, 0xe0, URZ ;  /* 0x000000e01a1a7890 */ /* 0x000fe2000fffe0ff */
[----:B------:R-:W-:Y:S01]  /*3a20*/  SHF.L.U32 R3, R11, 0x1f, RZ ;  /* 0x0000001f0b037819 */ /* 0x000fe200000006ff */
[----:B------:R-:W-:-:S03]  /*3a30*/  UMOV UR4, 0x40 ;  /* 0x0000004000047882 */ /* 0x000fc60000000000 */
[----:B------:R-:W-:Y:S01]  /*3a40*/  UVIRTCOUNT.DEALLOC.SMPOOL 0x80 ;  /* 0x000000800000784c */ /* 0x000fe20000000000 */
[----:B--2---:R-:W-:Y:S02]  /*3a50*/  ULEA UR8, UR8, UR4, 0x18 ;  /* 0x0000000408087291 */ /* 0x004fe4000f8ec0ff */
[----:B------:R-:W-:-:S07]  /*3a60*/  ULEA UR4, UR30, UR26, 0x3 ;  /* 0x0000001a1e047291 */ /* 0x000fce000f8e18ff */
[----:B------:R2:W-:Y:S02]  /*3a70*/  @P0 STS.U8 [UR8+0x1c], R0 ;  /* 0x00001c00ff000988 */ /* 0x0005e40008000008 */
[----:B------:R-:W4:Y:S02]  /*3a80*/  SYNCS.PHASECHK.TRANS64.TRYWAIT P0, [UR4], R3 ;  /* 0x00000003ff0075a7 */ /* 0x000f240008001104 */
[----:B--2-4-:R-:W-:Y:S05]  /*3a90*/  @!P0 BRA `(.L_x_68) ;  /* 0x0000006000b88947 */ /* 0x014fea0003800000 */
.L_x_155:
[----:B------:R-:W-:-:S04]  /*3aa0*/  UIADD3 UR4, UPT, UPT, UR30, 0x1, URZ ;  /* 0x000000011e047890 */ /* 0x000fc8000fffe0ff */
[----:B------:R-:W-:-:S04]  /*3ab0*/  UISETP.NE.AND UP0, UPT, UR4, 0x4, UPT ;  /* 0x000000040400788c */ /* 0x000fc8000bf05270 */
[----:B------:R-:W-:Y:S02]  /*3ac0*/  USEL UR6, URZ, 0x1, UP0 ;  /* 0x00000001ff067887 */ /* 0x000fe40008000000 */
[----:B------:R-:W-:-:S04]  /*3ad0*/  USEL UR4, UR4, URZ, UP0 ;  /* 0x000000ff04047287 */ /* 0x000fc80008000000 */
[----:B-1----:R-:W-:Y:S01]  /*3ae0*/  ULEA UR5, UR4, UR26, 0x3 ;  /* 0x0000001a04057291 */ /* 0x002fe2000f8e18ff */
[----:B------:R-:W-:-:S04]  /*3af0*/  LOP3.LUT R2, R11, UR6, RZ, 0x3c, !PT ;  /* 0x000000060b027c12 */ /* 0x000fc8000f8e3cff */
[----:B--2---:R-:W-:-:S04]  /*3b00*/  SHF.L.U32 R3, R2, 0x1f, RZ ;  /* 0x0000001f02037819 */ /* 0x004fc800000006ff */
[----:B------:R-:W1:Y:S02]  /*3b10*/  SYNCS.PHASECHK.TRANS64.TRYWAIT P0, [UR5], R3 ;  /* 0x00000003ff0075a7 */ /* 0x000e640008001105 */
[----:B-1----:R-:W-:Y:S05]  /*3b20*/  @!P0 BRA `(.L_x_69) ;  /* 0x0000006000ac8947 */ /* 0x002fea0003800000 */
.L_x_157:
        /* <DEDUP_REMOVED lines=9> */
.L_x_159:
[----:B------:R-:W-:-:S04]  /*3bc0*/  UIADD3 UR4, UPT, UPT, UR4, 0x1, URZ ;  /* 0x0000000104047890 */ /* 0x000fc8000fffe0ff */
[----:B------:R-:W-:-:S04]  /*3bd0*/  UISETP.NE.AND UP0, UPT, UR4, 0x4, UPT ;  /* 0x000000040400788c */ /* 0x000fc8000bf05270 */
[----:B------:R-:W-:Y:S02]  /*3be0*/  USEL UR5, URZ, 0x1, UP0 ;  /* 0x00000001ff057887 */ /* 0x000fe40008000000 */
[----:B------:R-:W-:-:S04]  /*3bf0*/  USEL UR4, UR4, URZ, UP0 ;  /* 0x000000ff04047287 */ /* 0x000fc80008000000 */
[----:B------:R-:W-:Y:S01]  /*3c00*/  ULEA UR4, UR4, UR26, 0x3 ;  /* 0x0000001a04047291 */ /* 0x000fe2000f8e18ff */
[----:B-1----:R-:W-:-:S04]  /*3c10*/  LOP3.LUT R3, R2, UR5, RZ, 0x3c, !PT ;  /* 0x0000000502037c12 */ /* 0x002fc8000f8e3cff */
[----:B------:R-:W-:-:S04]  /*3c20*/  SHF.L.U32 R3, R3, 0x1f, RZ ;  /* 0x0000001f03037819 */ /* 0x000fc800000006ff */
[----:B------:R-:W1:Y:S02]  /*3c30*/  SYNCS.PHASECHK.TRANS64.TRYWAIT P0, [UR4], R3 ;  /* 0x00000003ff0075a7 */ /* 0x000e640008001104 */
[----:B-1----:R-:W-:Y:S05]  /*3c40*/  @!P0 BRA `(.L_x_71) ;  /* 0x0000006000948947 */ /* 0x002fea0003800000 */
.L_x_161:
[----:B------:R-:W-:Y:S01]  /*3c50*/  NOP ;  /* 0x0000000000007918 */ /* 0x000fe20000000000 */
[----:B-1----:R-:W1:Y:S01]  /*3c60*/  LDS R0, [UR8+0x14] ;  /* 0x00001408ff007984 */ /* 0x002e620008000800 */
[----:B------:R-:W-:Y:S01]  /*3c70*/  ULOP3.LUT UR4, UR42, 0xffff, URZ, 0xc0, !UPT ;  /* 0x0000ffff2a047892 */ /* 0x000fe2000f8ec0ff */
[----:B------:R-:W-:Y:S01]  /*3c80*/  UMOV UR5, 0xffff ;  /* 0x0000ffff00057882 */ /* 0x000fe20000000000 */
[----:B------:R-:W-:Y:S02]  /*3c90*/  UMOV UR6, 0x1 ;  /* 0x0000000100067882 */ /* 0x000fe40000000000 */
[----:B------:R-:W-:-:S04]  /*3ca0*/  USHF.R.U32.HI UR4, URZ, 0x5, UR4 ;  /* 0x00000005ff047899 */ /* 0x000fc80008011604 */
[----:B------:R-:W-:Y:S02]  /*3cb0*/  USHF.L.U32 UR5, UR5, UR4, URZ ;  /* 0x0000000405057299 */ /* 0x000fe400080006ff */
[----:B------:R-:W-:-:S04]  /*3cc0*/  USHF.L.U32 UR4, UR6, UR4, URZ ;  /* 0x0000000406047299 */ /* 0x000fc800080006ff */
[----:B-1----:R-:W-:-:S04]  /*3cd0*/  LOP3.LUT R0, R0, UR5, RZ, 0xc0, !PT ;  /* 0x0000000500007c12 */ /* 0x002fc8000f8ec0ff */
[----:B------:R-:W-:-:S13]  /*3ce0*/  ISETP.NE.AND P0, PT, R0, UR5, PT ;  /* 0x0000000500007c0c */ /* 0x000fda000bf05270 */
[----:B------:R-:W-:Y:S05]  /*3cf0*/  @P0 BRA `(.L_x_72) ;  /* 0x0000000000580947 */ /* 0x000fea0003800000 */
[----:B------:R-:W1:Y:S02]  /*3d00*/  LDS R0, [UR8+0x18] ;  /* 0x00001808ff007984 */ /* 0x000e640008000800 */
[----:B-1----:R-:W-:-:S04]  /*3d10*/  LOP3.LUT R0, R0, UR4, RZ, 0xc0, !PT ;  /* 0x0000000400007c12 */ /* 0x002fc8000f8ec0ff */
[----:B------:R-:W-:-:S13]  /*3d20*/  ISETP.NE.AND P0, PT, R0, UR4, PT ;  /* 0x0000000400007c0c */ /* 0x000fda000bf05270 */
[----:B------:R-:W-:Y:S05]  /*3d30*/  @P0 BRA `(.L_x_73) ;  /* 0x00000000003c0947 */ /* 0x000fea0003800000 */
[----:B------:R-:W1:Y:S01]  /*3d40*/  S2R R2, SR_LANEID ;  /* 0x0000000000027919 */ /* 0x000e620000000000 */
[----:B------:R-:W-:Y:S01]  /*3d50*/  ULOP3.LUT UR5, URZ, UR5, URZ, 0x33, !UPT ;  /* 0x00000005ff057292 */ /* 0x000fe2000f8e33ff */
[----:B------:R-:W-:Y:S01]  /*3d60*/  LOP3.LUT R4, RZ, UR4, RZ, 0x33, !PT ;  /* 0x00000004ff047c12 */ /* 0x000fe2000f8e33ff */
[----:B------:R-:W-:Y:S02]  /*3d70*/  VOTEU.ANY UR4, UPT, PT ;  /* 0x0000000000047886 */ /* 0x000fe400038e0100 */
[----:B------:R-:W-:Y:S01]  /*3d80*/  UFLO.U32 UR4, UR4 ;  /* 0x00000004000472bd */ /* 0x000fe200080e0000 */
[----:B------:R-:W2:Y:S01]  /*3d90*/  REDUX UR6, R4 ;  /* 0x00000000040673c4 */ /* 0x000ea20000000000 */
[----:B------:R-:W-:-:S06]  /*3da0*/  IMAD.U32 R0, RZ, RZ, UR5 ;  /* 0x00000005ff007e24 */ /* 0x000fcc000f8e00ff */
[----:B------:R4:W-:Y:S01]  /*3db0*/  UTCATOMSWS.AND URZ, UR5 ;  /* 0x0000000500ff79e3 */ /* 0x0009e20008000000 */
[----:B------:R-:W3:Y:S01]  /*3dc0*/  REDUX UR7, R0 ;  /* 0x00000000000773c4 */ /* 0x000ee20000000000 */
[----:B-1----:R-:W-:Y:S01]  /*3dd0*/  ISETP.EQ.U32.AND P0, PT, R2, UR4, PT ;  /* 0x0000000402007c0c */ /* 0x002fe2000bf02070 */
[----:B--2---:R-:W-:Y:S01]  /*3de0*/  IMAD.U32 R2, RZ, RZ, UR6 ;  /* 0x00000006ff027e24 */ /* 0x004fe2000f8e00ff */
[----:B---3--:R-:W-:-:S11]  /*3df0*/  MOV R3, UR7 ;  /* 0x0000000700037c02 */ /* 0x008fd60008000f00 */
[----:B------:R4:W-:Y:S04]  /*3e00*/  @P0 ATOMS.AND RZ, [UR8+0x14], R3 ;  /* 0x00001403ffff098c */ /* 0x0009e8000a800008 */
[----:B------:R4:W-:Y:S01]  /*3e10*/  @P0 ATOMS.AND RZ, [UR8+0x18], R2 ;  /* 0x00001802ffff098c */ /* 0x0009e2000a800008 */
[----:B------:R-:W-:Y:S05]  /*3e20*/  BRA `(.L_x_74) ;  /* 0x0000000000147947 */ /* 0x000fea0003800000 */
.L_x_73:
[----:B------:R-:W-:Y:S02]  /*3e30*/  MOV R2, 0x3e50 ;  /* 0x00003e5000027802 */ /* 0x000fe40000000f00 */
[----:B---3-5:R-:W-:Y:S05]  /*3e40*/  CALL.REL.NOINC `($__internal_0_$__cuda_sm10x_tcgen05_guardrail_trap_col_being_dealloced_not_returned_by_alloc) ;  /* 0x0000006400787944 */ /* 0x028fea0003c00000 */
[----:B------:R-:W-:Y:S05]  /*3e50*/  BRA `(.L_x_74) ;  /* 0x0000000000087947 */ /* 0x000fea0003800000 */
.L_x_72:
[----:B------:R-:W-:Y:S02]  /*3e60*/  MOV R2, 0x3e80 ;  /* 0x00003e8000027802 */ /* 0x000fe40000000f00 */
[----:B---3-5:R-:W-:Y:S05]  /*3e70*/  CALL.REL.NOINC `($__internal_2_$__cuda_sm10x_tcgen05_guardrail_trap_unallocated_columns_being_dealloced) ;  /* 0x0000006400847944 */ /* 0x028fea0003c00000 */
.L_x_74:
[----:B------:R-:W-:Y:S01]  /*3e80*/  NOP ;  /* 0x0000000000007918 */ /* 0x000fe20000000000 */
[----:B----4-:R-:W-:Y:S05]  /*3e90*/  EXIT ;  /* 0x000000000000794d */ /* 0x010fea0003800000 */
.L_x_56:
[----:B------:R-:W-:-:S09]  /*3ea0*/  UISETP.NE.OR UP0, UPT, UR18, 0x3, !UP3 ;  /* 0x000000031200788c */ /* 0x000fd2000df05670 */
[----:B------:R-:W-:Y:S05]  /*3eb0*/  BRA.U UP0, `(.L_x_75) ;  /* 0x0000001100847547 */ /* 0x000fea000b800000 */
[----:B------:R-:W2:Y:S01]  /*3ec0*/  LDCU.64 UR4, c[0x0][0x888] ;  /* 0x00011100ff0477ac */ /* 0x000ea20008000a00 */
[----:B------:R-:W3:Y:S01]  /*3ed0*/  S2UR UR8, SR_CgaCtaId ;  /* 0x00000000000879c3 */ /* 0x000ee20000008800 */
[----:B------:R-:W-:Y:S02]  /*3ee0*/  HFMA2 R9, -RZ, RZ, 0, 0 ;  /* 0x00000000ff097431 */ /* 0x000fe400000001ff */
[----:B------:R-:W-:Y:S01]  /*3ef0*/  IMAD.MOV.U32 R11, RZ, RZ, 0x1 ;  /* 0x00000001ff0b7424 */ /* 0x000fe200078e00ff */
[----:B------:R-:W4:Y:S01]  /*3f00*/  LDCU UR40, c[0x0][0x370] ;  /* 0x00006e00ff2877ac */ /* 0x000f220008000800 */
[----:B------:R-:W-:Y:S01]  /*3f10*/  IMAD.MOV.U32 R10, RZ, RZ, RZ ;  /* 0x000000ffff0a7224 */ /* 0x000fe200078e00ff */
[----:B------:R-:W-:Y:S01]  /*3f20*/  MOV R3, 0x1000 ;  /* 0x0000100000037802 */ /* 0x000fe20000000f00 */
[----:B------:R-:W4:Y:S01]  /*3f30*/  LDCU.128 UR44, c[0x0][0xb10] ;  /* 0x00016200ff2c77ac */ /* 0x000f220008000c00 */
[----:B------:R-:W1:Y:S01]  /*3f40*/  LDC.64 R12, c[0x0][0x348] ;  /* 0x0000d200ff0c7b82 */ /* 0x000e620000000a00 */
[----:B------:R-:W3:Y:S01]  /*3f50*/  LDCU UR37, c[0x0][0x374] ;  /* 0x00006e80ff2577ac */ /* 0x000ee20008000800 */
[----:B------:R-:W3:Y:S01]  /*3f60*/  LDCU.64 UR38, c[0x0][0x890] ;  /* 0x00011200ff2677ac */ /* 0x000ee20008000a00 */
[----:B------:R-:W3:Y:S01]  /*3f70*/  LDCU UR15, c[0x0][0xb0c] ;  /* 0x00016180ff0f77ac */ /* 0x000ee20008000800 */
[----:B--2---:R-:W-:Y:S01]  /*3f80*/  UISETP.NE.U32.AND UP0, UPT, UR4, URZ, UPT ;  /* 0x000000ff0400728c */ /* 0x004fe2000bf05070 */
[----:B------:R-:W2:Y:S01]  /*3f90*/  LDCU UR54, c[0x0][0xb20] ;  /* 0x00016400ff3677ac */ /* 0x000ea20008000800 */
[----:B------:R-:W2:Y:S01]  /*3fa0*/  LDCU UR4, c[0x0][0xb30] ;  /* 0x00016600ff0477ac */ /* 0x000ea20008000800 */
[----:B------:R-:W-:Y:S01]  /*3fb0*/  UMOV UR21, 0x400 ;  /* 0x0000040000157882 */ /* 0x000fe20000000000 */
[----:B----4-:R-:W-:-:S02]  /*3fc0*/  UIMAD.WIDE.U32 UR52, UR40, UR44, URZ ;  /* 0x0000002c283472a5 */ /* 0x010fc4000f8e00ff */
[----:B---3--:R-:W-:Y:S02]  /*3fd0*/  UIMAD.WIDE.U32 UR6, UR37, UR47, URZ ;  /* 0x0000002f250672a5 */ /* 0x008fe4000f8e00ff */
[----:B------:R-:W-:Y:S02]  /*3fe0*/  ULEA UR21, UR8, UR21, 0x18 ;  /* 0x0000001508157291 */ /* 0x000fe4000f8ec0ff */
[----:B------:R-:W-:Y:S02]  /*3ff0*/  USEL UR41, URZ, 0x1, UP6 ;  /* 0x00000001ff297887 */ /* 0x000fe4000b000000 */
[----:B------:R-:W-:Y:S02]  /*4000*/  UISETP.NE.U32.AND UP6, UPT, UR38, URZ, UPT ;  /* 0x000000ff2600728c */ /* 0x000fe4000bfc5070 */
[----:B------:R-:W-:Y:S02]  /*4010*/  UIADD3 UR43, UPT, UPT, UR21, 0x68, URZ ;  /* 0x00000068152b7890 */ /* 0x000fe4000fffe0ff */
[----:B------:R-:W-:-:S02]  /*4020*/  UIADD3 UR33, UPT, UPT, UR21, 0x50, URZ ;  /* 0x0000005015217890 */ /* 0x000fc4000fffe0ff */
[----:B------:R-:W-:Y:S02]  /*4030*/  UIADD3 UR25, UPT, UPT, UR21, 0x58, URZ ;  /* 0x0000005815197890 */ /* 0x000fe4000fffe0ff */
[----:B------:R-:W-:Y:S02]  /*4040*/  UIADD3 UR17, UPT, UPT, UR21, 0x60, URZ ;  /* 0x0000006015117890 */ /* 0x000fe4000fffe0ff */
[----:B------:R-:W-:Y:S02]  /*4050*/  UISETP.NE.AND.EX UP5, UPT, UR5, URZ, UPT, UP0 ;  /* 0x000000ff0500728c */ /* 0x000fe4000bfa5300 */
[----:B------:R-:W-:Y:S01]  /*4060*/  UISETP.NE.AND UP0, UPT, UR42, 0x1, UPT ;  /* 0x000000012a00788c */ /* 0x000fe2000bf05270 */
[----:B------:R-:W-:Y:S01]  /*4070*/  UMOV UR52, UR53 ;  /* 0x0000003500347c82 */ /* 0x000fe20008000000 */
[----:B------:R-:W-:Y:S01]  /*4080*/  UMOV UR51, UR7 ;  /* 0x0000000700337c82 */ /* 0x000fe20008000000 */
[----:B------:R-:W-:Y:S02]  /*4090*/  UISETP.NE.AND UP0, UPT, UR15, 0x1, UPT ;  /* 0x000000010f00788c */ /* 0x000fe4000bf05270 */
[----:B------:R-:W-:-:S02]  /*40a0*/  UPLOP3.LUT UP4, UPT, UPT, UPT, UPT, 0x40, 0x4 ;  /* 0x000000000004789c */ /* 0x000fc40003f8e870 */
[----:B------:R-:W-:Y:S01]  /*40b0*/  UISETP.GE.AND UP2, UPT, UR42, 0x1, UPT ;  /* 0x000000012a00788c */ /* 0x000fe2000bf46270 */
[----:B------:R-:W3:Y:S01]  /*40c0*/  LDCU.64 UR22, c[0x0][0xb28] ;  /* 0x00016500ff1677ac */ /* 0x000ee20008000a00 */
[----:B------:R-:W-:Y:S02]  /*40d0*/  UISETP.NE.AND.EX UP6, UPT, UR39, URZ, UPT, UP6 ;  /* 0x000000ff2700728c */ /* 0x000fe4000bfc5360 */
[----:B------:R-:W-:Y:S02]  /*40e0*/  UPRMT UR43, UR8, 0x654, UR43 ;  /* 0x00000654082b7896 */ /* 0x000fe4000800002b */
[----:B------:R-:W-:Y:S02]  /*40f0*/  UPRMT UR50, UR8, 0x654, UR33 ;  /* 0x0000065408327896 */ /* 0x000fe40008000021 */
[----:B------:R-:W-:Y:S02]  /*4100*/  UPRMT UR49, UR8, 0x654, UR25 ;  /* 0x0000065408317896 */ /* 0x000fe40008000019 */
[----:B------:R-:W-:-:S02]  /*4110*/  UPRMT UR48, UR8, 0x654, UR17 ;  /* 0x0000065408307896 */ /* 0x000fc40008000011 */
[----:B------:R-:W-:Y:S02]  /*4120*/  USHF.R.U32.HI UR52, URZ, UR45, UR52 ;  /* 0x0000002dff347299 */ /* 0x000fe40008011634 */
[----:B--2---:R-:W-:Y:S02]  /*4130*/  USHF.R.U32.HI UR51, URZ, UR54, UR51 ;  /* 0x00000036ff337299 */ /* 0x004fe40008011633 */
[----:B------:R-:W-:Y:S02]  /*4140*/  UISETP.NE.AND UP0, UPT, UR46, 0x1, UPT ;  /* 0x000000012e00788c */ /* 0x000fe4000bf05270 */
[----:B-1----:R-:W-:-:S11]  /*4150*/  UISETP.NE.AND UP3, UPT, UR4, 0x1, UPT ;  /* 0x000000010400788c */ /* 0x002fd6000bf65270 */
.L_x_86:
[C---:B------:R-:W-:Y:S02]  /*4160*/  LEA R8, R10.reuse, UR21, 0x3 ;  /* 0x000000150a087c11 */ /* 0x040fe4000f8e18ff */
[----:B------:R-:W-:Y:S02]  /*4170*/  SHF.L.U32 R5, R9, 0x1f, RZ ;  /* 0x0000001f09057819 */ /* 0x000fe400000006ff */
[----:B------:R-:W-:Y:S02]  /*4180*/  LEA R6, R10, UR21, 0x4 ;  /* 0x000000150a067c11 */ /* 0x000fe4000f8e20ff */
[----:B-1----:R-:W1:Y:S02]  /*4190*/  SYNCS.PHASECHK.TRANS64.TRYWAIT P0, [R8+URZ+0xa0], R5 ;  /* 0x0000a005080075a7 */ /* 0x002e6400080011ff */
[----:B-1----:R-:W-:Y:S05]  /*41a0*/  @!P0 BRA `(.L_x_76) ;  /* 0x0000005c00548947 */ /* 0x002fea0003800000 */
.L_x_162:
[----:B-1----:R-:W1:Y:S01]  /*41b0*/  LDS.128 R4, [R6+0x130] ;  /* 0x0001300006047984 */ /* 0x002e620000000c00 */
[----:B------:R-:W-:Y:S01]  /*41c0*/  UISETP.GE.AND UP0, UPT, UR42, 0x1, UPT ;  /* 0x000000012a00788c */ /* 0x000fe2000bf06270 */
[----:B------:R-:W-:Y:S01]  /*41d0*/  @!PT LDS RZ, [RZ] ;  /* 0x00000000fffff984 */ /* 0x000fe20000000800 */
[----:B------:R-:W-:Y:S01]  /*41e0*/  @!PT LDS RZ, [RZ] ;  /* 0x00000000fffff984 */ /* 0x000fe20000000800 */
[----:B------:R-:W-:Y:S01]  /*41f0*/  @!PT LDS RZ, [RZ] ;  /* 0x00000000fffff984 */ /* 0x000fe20000000800 */
[----:B------:R-:W-:Y:S01]  /*4200*/  @!PT LDS RZ, [RZ] ;  /* 0x00000000fffff984 */ /* 0x000fe20000000800 */
[----:B------:R2:W-:Y:S06]  /*4210*/  MEMBAR.ALL.CTA ;  /* 0x0000000000007992 */ /* 0x0005ec0000008000 */
[----:B--2---:R-:W2:Y:S01]  /*4220*/  FENCE.VIEW.ASYNC.S ;  /* 0x00000000000073c6 */ /* 0x004ea20000000000 */
[----:B-1----:R-:W-:Y:S11]  /*4230*/  LOP3.LUT P0, RZ, R6, 0x1, RZ, 0xc0, !PT ;  /* 0x0000000106ff7812 */ /* 0x002ff6000780c0ff */
[----:B------:R-:W-:Y:S02]  /*4240*/  @!UPT UIADD3 URZ, UPT, UPT, URZ, URZ, URZ ;  /* 0x000000fffffff290 */ /* 0x000fe4000fffe0ff */
[----:B--2---:R-:W-:Y:S01]  /*4250*/  VOTEU.ANY UP2, P0 ;  /* 0x0000000000ff7886 */ /* 0x004fe20000040100 */
[----:B------:R-:W-:Y:S11]  /*4260*/  PLOP3.LUT P0, PT, PT, PT, UP2, 0x80, 0x8 ;  /* 0x000000000008781c */ /* 0x000ff60003f0f028 */
[----:B------:R-:W-:Y:S02]  /*4270*/  @!UPT UIADD3 URZ, UPT, UPT, URZ, URZ, URZ ;  /* 0x000000fffffff290 */ /* 0x000fe4000fffe0ff */
[----:B------:R-:W-:Y:S02]  /*4280*/  @P0 SHF.R.U32.HI R0, RZ, 0x10, R5 ;  /* 0x00000010ff000819 */ /* 0x000fe40000011605 */
[----:B------:R-:W-:Y:S02]  /*4290*/  @P0 MOV R2, R4 ;  /* 0x0000000400020202 */ /* 0x000fe40000000f00 */
[----:B------:R-:W-:Y:S01]  /*42a0*/  @P0 R2UR UR4, R0 ;  /* 0x00000000000402ca */ /* 0x000fe200000e0000 */
[----:B------:R-:W-:Y:S01]  /*42b0*/  VIADD R0, R8, 0xb0 ;  /* 0x000000b008007836 */ /* 0x000fe20000000000 */
[----:B------:R-:W-:Y:S02]  /*42c0*/  @P0 LOP3.LUT R4, R5, 0xffff, RZ, 0xc0, !PT ;  /* 0x0000ffff05040812 */ /* 0x000fe400078ec0ff */
[----:B------:R-:W-:Y:S02]  /*42d0*/  @P0 R2UR UR6, R2 ;  /* 0x00000000020602ca */ /* 0x000fe400000e0000 */
[----:B------:R-:W-:Y:S02]  /*42e0*/  PRMT R0, RZ, 0x654, R0 ;  /* 0x00000654ff007816 */ /* 0x000fe40000000000 */
[----:B------:R-:W-:Y:S02]  /*42f0*/  @P0 R2UR UR5, R4 ;  /* 0x00000000040502ca */ /* 0x000fe400000e0000 */
[----:B------:R1:W-:Y:S03]  /*4300*/  SYNCS.ARRIVE.TRANS64.RED.A1T0 RZ, [R0+URZ], RZ ;  /* 0x000000ff00ff79a7 */ /* 0x0003e600081004ff */
[----:B------:R-:W-:Y:S04]  /*4310*/  @UP2 UMOV UR29, UR4 ;  /* 0x00000004001d2c82 */ /* 0x000fe80008000000 */
[----:B------:R-:W-:Y:S04]  /*4320*/  @UP2 UMOV UR14, UR6 ;  /* 0x00000006000e2c82 */ /* 0x000fe80008000000 */
[----:B------:R-:W-:Y:S01]  /*4330*/  @UP2 UMOV UR13, UR5 ;  /* 0x00000005000d2c82 */ /* 0x000fe20008000000 */
[----:B------:R-:W-:Y:S05]  /*4340*/  BRA.U !UP0, `(.L_x_77) ;  /* 0x0000000108c07547 */ /* 0x000fea000b800000 */
[----:B------:R-:W-:Y:S02]  /*4350*/  UIMAD.WIDE.U32 UR18, UR13, UR47, URZ ;  /* 0x0000002f0d1272a5 */ /* 0x000fe4000f8e00ff */
[----:B------:R-:W-:Y:S02]  /*4360*/  UP2UR UR16, UPR, URZ, 0x4 ;  /* 0x00000004ff107883 */ /* 0x000fe40008000000 */
[----:B------:R-:W-:Y:S02]  /*4370*/  UISETP.NE.AND UP2, UPT, UR46, 0x1, UPT ;  /* 0x000000012e00788c */ /* 0x000fe4000bf45270 */
[----:B------:R-:W-:Y:S02]  /*4380*/  UIMAD.WIDE.U32 UR26, UR14, UR44, URZ ;  /* 0x0000002c0e1a72a5 */ /* 0x000fe4000f8e00ff */
[----:B------:R-:W-:Y:S02]  /*4390*/  USEL UR4, UR37, UR51, !UP2 ;  /* 0x0000003325047287 */ /* 0x000fe4000d000000 */
[----:B------:R-:W-:Y:S02]  /*43a0*/  UISETP.NE.AND UP0, UPT, UR15, 0x1, UPT ;  /* 0x000000010f00788c */ /* 0x000fe4000bf05270 */
[----:B------:R-:W-:Y:S02]  /*43b0*/  UP2UR UR20, UPR, URZ, 0x2 ;  /* 0x00000002ff147883 */ /* 0x000fe40008000000 */
[----:B------:R-:W-:Y:S02]  /*43c0*/  UISETP.NE.AND UP1, UPT, UR42, 0x1, UPT ;  /* 0x000000012a00788c */ /* 0x000fe4000bf25270 */
[----:B---3--:R-:W-:Y:S02]  /*43d0*/  UIMAD.WIDE.U32 UR8, UR4, UR22, URZ ;  /* 0x00000016040872a5 */ /* 0x008fe4000f8e00ff */
[----:B------:R-:W-:Y:S01]  /*43e0*/  USEL UR7, UR40, UR52, !UP0 ;  /* 0x0000003428077287 */ /* 0x000fe2000c000000 */
[----:B------:R-:W-:Y:S02]  /*43f0*/  UMOV UR5, UR19 ;  /* 0x0000001300057c82 */ /* 0x000fe40008000000 */
[----:B------:R-:W-:Y:S02]  /*4400*/  USHF.R.U32.HI UR6, URZ, UR54, UR5 ;  /* 0x00000036ff067299 */ /* 0x000fe40008011605 */
[----:B------:R-:W-:Y:S02]  /*4410*/  UIMAD.WIDE.U32 UR10, UR7, UR22, URZ ;  /* 0x00000016070a72a5 */ /* 0x000fe4000f8e00ff */
[----:B------:R-:W-:Y:S02]  /*4420*/  USEL UR6, UR13, UR6, !UP2 ;  /* 0x000000060d067287 */ /* 0x000fe4000d000000 */
[----:B------:R-:W-:Y:S01]  /*4430*/  UISETP.NE.AND UP2, UPT, UR16, URZ, UPT ;  /* 0x000000ff1000728c */ /* 0x000fe2000bf45270 */
[----:B------:R-:W-:Y:S02]  /*4440*/  UMOV UR5, UR27 ;  /* 0x0000001b00057c82 */ /* 0x000fe40008000000 */
[----:B------:R-:W-:Y:S03]  /*4450*/  USHF.R.U32.HI UR12, URZ, UR45, UR5 ;  /* 0x0000002dff0c7299 */ /* 0x000fe60008011605 */
[----:B------:R-:W-:Y:S02]  /*4460*/  UMOV UR5, UR9 ;  /* 0x0000000900057c82 */ /* 0x000fe40008000000 */
[----:B------:R-:W-:Y:S03]  /*4470*/  @UP1 USHF.R.U32.HI UR4, URZ, UR23, UR5 ;  /* 0x00000017ff041299 */ /* 0x000fe60008011605 */
[----:B------:R-:W-:Y:S01]  /*4480*/  UMOV UR5, UR11 ;  /* 0x0000000b00057c82 */ /* 0x000fe20008000000 */
[----:B------:R-:W-:Y:S02]  /*4490*/  UIMAD UR4, UR42, UR4, URZ ;  /* 0x000000042a0472a4 */ /* 0x000fe4000f8e02ff */
[----:B------:R-:W-:Y:S02]  /*44a0*/  @UP1 USHF.R.U32.HI UR7, URZ, UR23, UR5 ;  /* 0x00000017ff071299 */ /* 0x000fe40008011605 */
[----:B------:R-:W-:Y:S02]  /*44b0*/  USEL UR5, UR14, UR12, !UP0 ;  /* 0x0000000c0e057287 */ /* 0x000fe4000c000000 */
[----:B------:R-:W-:Y:S02]  /*44c0*/  UIMAD.WIDE.U32 UR10, UR6, UR22, URZ ;  /* 0x00000016060a72a5 */ /* 0x000fe4000f8e00ff */
[----:B------:R-:W-:Y:S02]  /*44d0*/  UIMAD UR8, UR42, UR7, URZ ;  /* 0x000000072a0872a4 */ /* 0x000fe4000f8e02ff */
[----:B------:R-:W-:Y:S03]  /*44e0*/  UISETP.GE.AND UP0, UPT, UR6, UR4, UPT ;  /* 0x000000040600728c */ /* 0x000fe6000bf06270 */
[----:B------:R-:W-:Y:S01]  /*44f0*/  UMOV UR4, UR11 ;  /* 0x0000000b00047c82 */ /* 0x000fe20008000000 */
[----:B------:R-:W-:Y:S02]  /*4500*/  UISETP.GE.OR UP0, UPT, UR5, UR8, UP0 ;  /* 0x000000080500728c */ /* 0x000fe40008706670 */
[----:B------:R-:W-:Y:S02]  /*4510*/  USHF.R.U32.HI UR4, URZ, UR23, UR4 ;  /* 0x00000017ff047299 */ /* 0x000fe40008011604 */
[----:B------:R-:W-:Y:S02]  /*4520*/  UIMAD.WIDE.U32 UR8, UR5, UR22, URZ ;  /* 0x00000016050872a5 */ /* 0x000fe4000f8e00ff */
[----:B------:R-:W-:Y:S04]  /*4530*/  USEL UR10, UR6, UR4, !UP1 ;  /* 0x00000004060a7287 */ /* 0x000fe8000c800000 */
[----:B------:R-:W-:Y:S01]  /*4540*/  UIADD3 UR11, UPT, UPT, -UR10, URZ, URZ ;  /* 0x000000ff0a0b7290 */ /* 0x000fe2000fffe1ff */
[----:B------:R-:W-:Y:S02]  /*4550*/  @!UP0 UMOV UR4, UR9 ;  /* 0x0000000900048c82 */ /* 0x000fe40008000000 */
[----:B------:R-:W-:Y:S02]  /*4560*/  @!UP0 USHF.R.U32.HI UR4, URZ, UR23, UR4 ;  /* 0x00000017ff048299 */ /* 0x000fe40008011604 */
[----:B------:R-:W-:Y:S02]  /*4570*/  UIMAD UR8, UR42, UR11, UR6 ;  /* 0x0000000b2a0872a4 */ /* 0x000fe4000f8e0206 */
[----:B------:R-:W-:Y:S02]  /*4580*/  @!UP0 USEL UR4, UR5, UR4, !UP1 ;  /* 0x0000000405048287 */ /* 0x000fe4000c800000 */
[----:B------:R-:W-:Y:S02]  /*4590*/  UISETP.NE.AND UP1, UPT, UR20, URZ, UPT ;  /* 0x000000ff1400728c */ /* 0x000fe4000bf25270 */
[----:B------:R-:W-:Y:S02]  /*45a0*/  @!UP0 UIMAD UR8, UR7, UR8, UR4 ;  /* 0x00000008070882a4 */ /* 0x000fe4000f8e0204 */
[----:B------:R-:W-:Y:S02]  /*45b0*/  @!UP0 UIADD3 UR9, UPT, UPT, UR10, -UR4, URZ ;  /* 0x800000040a098290 */ /* 0x000fe4000fffe0ff */
[----:B------:R-:W-:Y:S02]  /*45c0*/  UIADD3 UR4, UPT, UPT, -UR5, URZ, URZ ;  /* 0x000000ff05047290 */ /* 0x000fe4000fffe1ff */
[----:B------:R-:W-:Y:S02]  /*45d0*/  UIADD3 UR7, UPT, UPT, -UR6, URZ, URZ ;  /* 0x000000ff06077290 */ /* 0x000fe4000fffe1ff */
[----:B------:R-:W-:Y:S02]  /*45e0*/  @!UP0 UIMAD UR6, UR9, UR42, UR5 ;  /* 0x0000002a090682a4 */ /* 0x000fe4000f8e0205 */
[----:B------:R-:W-:Y:S02]  /*45f0*/  UIMAD UR14, UR15, UR4, UR14 ;  /* 0x000000040f0e72a4 */ /* 0x000fe4000f8e020e */
[----:B------:R-:W-:Y:S01]  /*4600*/  UIMAD UR13, UR46, UR7, UR13 ;  /* 0x000000072e0d72a4 */ /* 0x000fe2000f8e020d */
[----:B------:R-:W-:Y:S02]  /*4610*/  @!UP0 UMOV UR5, UR8 ;  /* 0x0000000800058c82 */ /* 0x000fe40008000000 */
[----:B------:R-:W-:Y:S02]  /*4620*/  UIMAD UR14, UR5, UR15, UR14 ;  /* 0x0000000f050e72a4 */ /* 0x000fe4000f8e020e */
[----:B------:R-:W-:Y:S11]  /*4630*/  UIMAD UR13, UR6, UR46, UR13 ;  /* 0x0000002e060d72a4 */ /* 0x000ff6000f8e020d */
[----:B------:R-:W-:Y:S01]  /*4640*/  @!UPT UIADD3 URZ, UPT, UPT, URZ, URZ, URZ ;  /* 0x000000fffffff290 */ /* 0x000fe2000fffe0ff */
.L_x_77:
[----:B------:R-:W2:Y:S01]  /*4650*/  @!UP3 LDCU.128 UR8, c[0x0][0xb10] ;  /* 0x00016200ff08b7ac */ /* 0x000ea20008000c00 */
[----:B------:R-:W-:Y:S02]  /*4660*/  ISETP.NE.U32.AND P0, PT, RZ, UR38, PT ;  /* 0x00000026ff007c0c */ /* 0x000fe4000bf05070 */
[----:B------:R-:W-:Y:S02]  /*4670*/  SHF.L.U32 R4, R11, 0x1f, RZ ;  /* 0x0000001f0b047819 */ /* 0x000fe400000006ff */
[----:B------:R-:W-:Y:S01]  /*4680*/  ISETP.NE.AND.EX P0, PT, RZ, UR39, PT, P0 ;  /* 0x00000027ff007c0c */ /* 0x000fe2000bf05300 */
[----:B------:R-:W4:Y:S01]  /*4690*/  @!UP3 LDCU UR5, c[0x0][0xb0c] ;  /* 0x00016180ff05b7ac */ /* 0x000f220008000800 */
[----:B------:R-:W-:Y:S02]  /*46a0*/  USHF.L.U32 UR35, UR30, 0x6, URZ ;  /* 0x000000061e237899 */ /* 0x000fe400080006ff */
[----:B------:R-:W-:Y:S02]  /*46b0*/  USHF.L.U32 UR34, UR31, 0x8, URZ ;  /* 0x000000081f227899 */ /* 0x000fe400080006ff */
[----:B--2---:R-:W-:Y:S07]  /*46c0*/  UIMAD.WIDE.U32 UR6, UR14, UR8, URZ ;  /* 0x000000080e0672a5 */ /* 0x004fee000f8e00ff */
[----:B------:R-:W-:Y:S01]  /*46d0*/  @!UP3 UMOV UR4, UR7 ;  /* 0x000000070004bc82 */ /* 0x000fe20008000000 */
[----:B----4-:R-:W-:Y:S02]  /*46e0*/  @!UP3 UISETP.NE.AND UP0, UPT, UR5, 0x1, UPT ;  /* 0x000000010500b88c */ /* 0x010fe4000bf05270 */
[----:B------:R-:W-:Y:S02]  /*46f0*/  @!UP3 USHF.R.U32.HI UR4, URZ, UR9, UR4 ;  /* 0x00000009ff04b299 */ /* 0x000fe40008011604 */
[----:B------:R-:W-:Y:S02]  /*4700*/  UIMAD.WIDE.U32 UR6, UR13, UR11, URZ ;  /* 0x0000000b0d0672a5 */ /* 0x000fe4000f8e00ff */
[----:B------:R-:W-:Y:S02]  /*4710*/  @!UP3 USEL UR8, UR14, UR4, !UP0 ;  /* 0x000000040e08b287 */ /* 0x000fe4000c000000 */
[----:B------:R-:W-:Y:S03]  /*4720*/  @!UP3 UISETP.NE.AND UP0, UPT, UR10, 0x1, UPT ;  /* 0x000000010a00b88c */ /* 0x000fe6000bf05270 */
[----:B------:R-:W-:Y:S02]  /*4730*/  @!UP3 UMOV UR6, UR7 ;  /* 0x000000070006bc82 */ /* 0x000fe40008000000 */
[----:B------:R-:W2:Y:S02]  /*4740*/  @!UP3 LDCU UR4, c[0x0][0xb20] ;  /* 0x00016400ff04b7ac */ /* 0x000ea40008000800 */
[----:B--2---:R-:W-:Y:S04]  /*4750*/  @!UP3 USHF.R.U32.HI UR6, URZ, UR4, UR6 ;  /* 0x00000004ff06b299 */ /* 0x004fe80008011606 */
[----:B------:R-:W-:Y:S04]  /*4760*/  @!UP3 USEL UR6, UR13, UR6, !UP0 ;  /* 0x000000060d06b287 */ /* 0x000fe8000c000000 */
[----:B------:R-:W-:Y:S02]  /*4770*/  @!UP3 UIADD3 UR4, UPT, UPT, -UR8, UR6, URZ ;  /* 0x000000060804b290 */ /* 0x000fe4000fffe1ff */
[----:B------:R-:W-:Y:S02]  /*4780*/  @!UP3 UIADD3 UR6, UPT, UPT, UR8, -UR6, URZ ;  /* 0x800000060806b290 */ /* 0x000fe4000fffe0ff */
[----:B------:R-:W-:Y:S02]  /*4790*/  @!UP3 UIMAD UR14, UR4, UR5, UR14 ;  /* 0x00000005040eb2a4 */ /* 0x000fe4000f8e020e */
[----:B------:R-:W-:Y:S01]  /*47a0*/  @!UP3 UIMAD UR13, UR6, UR10, UR13 ;  /* 0x0000000a060db2a4 */ /* 0x000fe2000f8e020d */
[----:B------:R-:W-:Y:S11]  /*47b0*/  BRA.U UP4, `(.L_x_78) ;  /* 0x0000000104107547 */ /* 0x000ff6000b800000 */
[----:B-1----:R-:W-:Y:S04]  /*47c0*/  MOV R0, UR41 ;  /* 0x0000002900007c02 */ /* 0x002fe80008000f00 */
[----:B------:R-:W-:Y:S04]  /*47d0*/  SHF.L.U32 R5, R0, 0x1f, RZ ;  /* 0x0000001f00057819 */ /* 0x000fe800000006ff */
[----:B------:R-:W1:Y:S02]  /*47e0*/  SYNCS.PHASECHK.TRANS64.TRYWAIT P1, [UR21+0x98], R5 ;  /* 0x00009805ff0075a7 */ /* 0x000e640008021115 */
[----:B-1----:R-:W-:Y:S05]  /*47f0*/  @!P1 BRA `(.L_x_79) ;  /* 0x0000005400d49947 */ /* 0x002fea0003800000 */
.L_x_78:
[----:B------:R-:W-:Y:S05]  /*4800*/  BRA.U !UP6, `(.L_x_80) ;  /* 0x000000010e387547 */ /* 0x000fea000b800000 */
[----:B------:R-:W-:Y:S01]  /*4810*/  UPLOP3.LUT UP1, UPT, UPT, UPT, UP5, 0x80, 0x8 ;  /* 0x000000000008789c */ /* 0x000fe20003f2f050 */
[----:B-1----:R-:W-:Y:S01]  /*4820*/  HFMA2 R0, -RZ, RZ, 0, 5.9604644775390625e-08 ;  /* 0x00000001ff007431 */ /* 0x002fe200000001ff */
[----:B------:R-:W1:Y:S01]  /*4830*/  LDCU.64 UR8, c[0x0][0x358] ;  /* 0x00006b00ff0877ac */ /* 0x000e620008000a00 */
[----:B------:R-:W-:Y:S03]  /*4840*/  IMAD.MOV.U32 R85, RZ, RZ, 0x1 ;  /* 0x00000001ff557424 */ /* 0x000fe600078e00ff */
[----:B------:R-:W-:Y:S05]  /*4850*/  PLOP3.LUT P1, PT, PT, PT, UP1, 0x80, 0x8 ;  /* 0x000000000008781c */ /* 0x000fea0003f2f018 */
[----:B------:R-:W2:Y:S01]  /*4860*/  @UP1 LDCU.64 UR4, c[0x0][0x888] ;  /* 0x00011100ff0417ac */ /* 0x000ea20008000a00 */
[----:B------:R-:W-:Y:S07]  /*4870*/  @UP1 UIMAD UR6, UR36, UR38, URZ ;  /* 0x00000026240612a4 */ /* 0x000fee000f8e02ff */
[----:B------:R-:W-:Y:S01]  /*4880*/  @!P1 PRMT R85, R0, 0x7610, R85 ;  /* 0x0000761000559816 */ /* 0x000fe20000000055 */
[----:B--2---:R-:W-:Y:S06]  /*4890*/  @UP1 UIMAD.WIDE UR4, UR6, 0x4, UR4 ;  /* 0x00000004060418a5 */ /* 0x004fec000f8e0204 */
[----:B------:R-:W-:Y:S01]  /*48a0*/  IMAD.U32 R6, RZ, RZ, UR4 ;  /* 0x00000004ff067e24 */ /* 0x000fe2000f8e00ff */
[----:B------:R-:W-:Y:S04]  /*48b0*/  MOV R7, UR5 ;  /* 0x0000000500077c02 */ /* 0x000fe80008000f00 */
[----:B------:R-:W2:Y:S01]  /*48c0*/  @!UP1 LDCU UR4, c[0x0][0x880] ;  /* 0x00011000ff0497ac */ /* 0x000ea20008000800 */
[----:B-1---5:R4:W5:Y:S02]  /*48d0*/  @P1 LDG.E R41, desc[UR8][R6.64] ;  /* 0x0000000806291981 */ /* 0x022964000c1e1900 */
[----:B--2-4-:R-:W-:Y:S07]  /*48e0*/  @!P1 IMAD.U32 R41, RZ, RZ, UR4 ;  /* 0x00000004ff299e24 */ /* 0x014fee000f8e00ff */
.L_x_80:
[----:B-----5:R-:W-:Y:S01]  /*48f0*/  @!P0 FSETP.EQ.AND P2, PT, R41, RZ, PT ;  /* 0x000000ff2900820b */ /* 0x020fe20003f42000 */
[----:B------:R-:W-:Y:S01]  /*4900*/  @!UPT UIADD3 URZ, UPT, UPT, URZ, URZ, URZ ;  /* 0x000000fffffff290 */ /* 0x000fe2000fffe0ff */
[----:B------:R-:W-:Y:S11]  /*4910*/  @!P0 BRA `(.L_x_81) ;  /* 0x0000000000148947 */ /* 0x000ff60003800000 */
[----:B------:R-:W-:Y:S02]  /*4920*/  LOP3.LUT P0, RZ, R85, 0xff, RZ, 0xc0, !PT ;  /* 0x000000ff55ff7812 */ /* 0x000fe4000780c0ff */
[----:B------:R-:W-:Y:S04]  /*4930*/  PLOP3.LUT P2, PT, PT, PT, UP1, 0x80, 0x8 ;  /* 0x000000000008781c */ /* 0x000fe80003f4f018 */
[----:B------:R-:W-:Y:S07]  /*4940*/  PLOP3.LUT P2, PT, P2, PT, PT, 0x8, 0x80 ;  /* 0x000000000080781c */ /* 0x000fee000174e170 */
[----:B------:R-:W-:Y:S11]  /*4950*/  @P0 FSETP.EQ.AND P2, PT, R41, RZ, PT ;  /* 0x000000ff2900020b */ /* 0x000ff60003f42000 */
[----:B------:R-:W-:Y:S02]  /*4960*/  @!UPT UIADD3 URZ, UPT, UPT, URZ, URZ, URZ ;  /* 0x000000fffffff290 */ /* 0x000fe4000fffe0ff */
.L_x_81:
[----:B------:R-:W2:Y:S01]  /*4970*/  SYNCS.PHASECHK.TRANS64.TRYWAIT P0, [UR21+0x70], R4 ;  /* 0x00007004ff0075a7 */ /* 0x000ea20008001115 */
[----:B------:R-:W-:Y:S04]  /*4980*/  ELECT P1, URZ, PT ;  /* 0x0000000000ff782f */ /* 0x000fe80003820000 */
[----:B------:R-:W-:Y:S01]  /*4990*/  PLOP3.LUT P1, PT, P2, P1, PT, 0xf2, 0x2f ;  /* 0x00000000002f781c */ /* 0x000fe20001723e72 */
[----:B------:R-:W-:Y:S01]  /*49a0*/  @!UPT UIADD3 URZ, UPT, UPT, URZ, URZ, URZ ;  /* 0x000000fffffff290 */ /* 0x000fe2000fffe0ff */
[----:B--2---:R-:W-:Y:S11]  /*49b0*/  @!P0 BRA `(.L_x_82) ;  /* 0x00000054007c8947 */ /* 0x004ff60003800000 */
.L_x_165:
[----:B------:R-:W-:Y:S01]  /*49c0*/  @!P1 IADD3 R2, P0, PT, R12, 0x580, RZ ;  /* 0x000005800c029810 */ /* 0x000fe20007f1e0ff */
[----:B------:R-:W-:Y:S01]  /*49d0*/  VOTEU.ALL UP0, P1 ;  /* 0x0000000000ff7886 */ /* 0x000fe20000800000 */
[----:B------:R-:W-:Y:S01]  /*49e0*/  UMOV UR6, 0x0 ;  /* 0x0000000000067882 */ /* 0x000fe20000000000 */
[----:B------:R-:W-:Y:S01]  /*49f0*/  UMOV UR7, 0x10000000 ;  /* 0x1000000000077882 */ /* 0x000fe20000000000 */
[----:B------:R-:W-:Y:S01]  /*4a00*/  @!P1 R2UR UR5, R2 ;  /* 0x00000000020592ca */ /* 0x000fe200000e0000 */
[----:B-1----:R-:W-:Y:S01]  /*4a10*/  @!P1 IMAD.X R0, RZ, RZ, R13, P0 ;  /* 0x000000ffff009224 */ /* 0x002fe200000e060d */
[----:B------:R-:W-:Y:S01]  /*4a20*/  @!UP0 UIADD3 UR32, UPT, UPT, UR21, 0x200, URZ ;  /* 0x0000020015208890 */ /* 0x000fe2000fffe0ff */
[----:B------:R-:W-:Y:S03]  /*4a30*/  VOTEU.ALL UP0, P1 ;  /* 0x0000000000ff7886 */ /* 0x000fe60000800000 */
[----:B------:R-:W-:Y:S01]  /*4a40*/  @!P1 R2UR UR4, R0 ;  /* 0x00000000000492ca */ /* 0x000fe200000e0000 */
[----:B------:R-:W-:Y:S06]  /*4a50*/  @!P1 IMAD.MOV.U32 R0, RZ, RZ, 0x1000 ;  /* 0x00001000ff009424 */ /* 0x000fec00078e00ff */
[----:B------:R-:W-:Y:S06]  /*4a60*/  IMAD.U32 R6, RZ, RZ, UR5 ;  /* 0x00000005ff067e24 */ /* 0x000fec000f8e00ff */
[----:B------:R-:W-:Y:S01]  /*4a70*/  IMAD.U32 R7, RZ, RZ, UR4 ;  /* 0x00000004ff077e24 */ /* 0x000fe2000f8e00ff */
[----:B------:R-:W-:Y:S04]  /*4a80*/  @!P1 R2UR UR4, R6 ;  /* 0x00000000060492ca */ /* 0x000fe800000e0000 */
[----:B------:R-:W-:Y:S11]  /*4a90*/  @!P1 R2UR UR5, R7 ;  /* 0x00000000070592ca */ /* 0x000ff600000e0000 */
[----:B------:R-:W-:Y:S02]  /*4aa0*/  @!UPT UIADD3 URZ, UPT, UPT, URZ, URZ, URZ ;  /* 0x000000fffffff290 */ /* 0x000fe4000fffe0ff */
[----:B------:R1:W-:Y:S01]  /*4ab0*/  @!UP0 UTMALDG.3D [UR32], [UR4], desc[UR6] ;  /* 0x00000620040085b4 */ /* 0x0003e20008011000 */
[----:B------:R1:W-:Y:S01]  /*4ac0*/  @!P1 SYNCS.ARRIVE.TRANS64.RED.A0TR RZ, [UR21+0x50], R0 ;  /* 0x00005000ffff99a7 */ /* 0x0003e20008300415 */
[----:B------:R-:W-:Y:S01]  /*4ad0*/  SYNCS.ARRIVE.TRANS64.RED.A1T0 RZ, [UR50], RZ ;  /* 0x000000ffffff79a7 */ /* 0x000fe20008100432 */
[----:B------:R-:W2:Y:S02]  /*4ae0*/  SYNCS.PHASECHK.TRANS64.TRYWAIT P0, [UR21+0x78], R4 ;  /* 0x00007804ff0075a7 */ /* 0x000ea40008001115 */
[----:B-12---:R-:W-:Y:S05]  /*4af0*/  @!P0 BRA `(.L_x_83) ;  /* 0x0000005400448947 */ /* 0x006fea0003800000 */
.L_x_167:
[----:B------:R-:W-:Y:S01]  /*4b00*/  @!P1 IADD3 R2, P0, PT, R12, 0x580, RZ ;  /* 0x000005800c029810 */ /* 0x000fe20007f1e0ff */
[----:B------:R-:W-:Y:S01]  /*4b10*/  VOTEU.ALL UP0, P1 ;  /* 0x0000000000ff7886 */ /* 0x000fe20000800000 */
[----:B------:R-:W-:Y:S01]  /*4b20*/  UMOV UR6, 0x0 ;  /* 0x0000000000067882 */ /* 0x000fe20000000000 */
[----:B------:R-:W-:Y:S01]  /*4b30*/  UMOV UR7, 0x10000000 ;  /* 0x1000000000077882 */ /* 0x000fe20000000000 */
[----:B------:R-:W-:Y:S01]  /*4b40*/  @!P1 R2UR UR5, R2 ;  /* 0x00000000020592ca */ /* 0x000fe200000e0000 */
[----:B------:R-:W-:Y:S01]  /*4b50*/  @!P1 IMAD.X R0, RZ, RZ, R13, P0 ;  /* 0x000000ffff009224 */ /* 0x000fe200000e060d */
[----:B------:R-:W-:Y:S02]  /*4b60*/  @!UP0 UIADD3 UR26, UPT, UPT, UR34, 0x40, URZ ;  /* 0x00000040221a8890 */ /* 0x000fe4000fffe0ff */
[----:B------:R-:W-:Y:S02]  /*4b70*/  @!UP0 UIADD3 UR24, UPT, UPT, UR21, 0x1200, URZ ;  /* 0x0000120015188890 */ /* 0x000fe4000fffe0ff */
[----:B------:R-:W-:Y:S01]  /*4b80*/  @!P1 R2UR UR4, R0 ;  /* 0x00000000000492ca */ /* 0x000fe200000e0000 */
[----:B------:R-:W-:Y:S01]  /*4b90*/  VOTEU.ALL UP0, P1 ;  /* 0x0000000000ff7886 */ /* 0x000fe20000800000 */
[----:B------:R-:W-:Y:S01]  /*4ba0*/  @!P1 IMAD.MOV.U32 R0, RZ, RZ, 0x1000 ;  /* 0x00001000ff009424 */ /* 0x000fe200078e00ff */
[----:B------:R-:W-:Y:S01]  /*4bb0*/  UMOV UR27, UR35 ;  /* 0x00000023001b7c82 */ /* 0x000fe20008000000 */
[----:B------:R-:W-:Y:S03]  /*4bc0*/  UMOV UR28, UR36 ;  /* 0x00000024001c7c82 */ /* 0x000fe60008000000 */
        /* <DEDUP_REMOVED lines=8> */
[----:B------:R-:W4:Y:S02]  /*4c50*/  SYNCS.PHASECHK.TRANS64.TRYWAIT P0, [UR21+0x80], R4 ;  /* 0x00008004ff0075a7 */ /* 0x000f240008001115 */
[----:B--2-4-:R-:W-:Y:S05]  /*4c60*/  @!P0 BRA `(.L_x_84) ;  /* 0x0000005400008947 */ /* 0x014fea0003800000 */
.L_x_169:
[----:B------:R-:W-:Y:S01]  /*4c70*/  @!P1 IADD3 R2, P0, PT, R12, 0x580, RZ ;  /* 0x000005800c029810 */ /* 0x000fe20007f1e0ff */
[----:B------:R-:W-:Y:S01]  /*4c80*/  VOTEU.ALL UP0, P1 ;  /* 0x0000000000ff7886 */ /* 0x000fe20000800000 */
[----:B------:R-:W-:Y:S01]  /*4c90*/  UMOV UR6, 0x0 ;  /* 0x0000000000067882 */ /* 0x000fe20000000000 */
[----:B------:R-:W-:Y:S01]  /*4ca0*/  UMOV UR7, 0x10000000 ;  /* 0x1000000000077882 */ /* 0x000fe20000000000 */
[----:B------:R-:W-:Y:S01]  /*4cb0*/  @!P1 R2UR UR5, R2 ;  /* 0x00000000020592ca */ /* 0x000fe200000e0000 */
[----:B------:R-:W-:Y:S01]  /*4cc0*/  @!P1 IMAD.X R0, RZ, RZ, R13, P0 ;  /* 0x000000ffff009224 */ /* 0x000fe200000e060d */
[----:B------:R-:W-:Y:S01]  /*4cd0*/  @!UP0 UIADD3 UR18, UPT, UPT, UR34, 0x80, URZ ;  /* 0x0000008022128890 */ /* 0x000fe2000fffe0ff */
[----:B------:R-:W-:Y:S01]  /*4ce0*/  VIADD R10, R10, 0x1 ;  /* 0x000000010a0a7836 */ /* 0x000fe20000000000 */
        /* <DEDUP_REMOVED lines=16> */
.L_x_171:
[----:B------:R-:W-:Y:S01]  /*4df0*/  @!P1 IADD3 R2, P0, PT, R12, 0x580, RZ ;  /* 0x000005800c029810 */ /* 0x000fe20007f1e0ff */
[----:B------:R-:W-:Y:S01]  /*4e00*/  VOTEU.ALL UP0, P1 ;  /* 0x0000000000ff7886 */ /* 0x000fe20000800000 */
[----:B------:R-:W-:Y:S01]  /*4e10*/  UMOV UR6, 0x0 ;  /* 0x0000000000067882 */ /* 0x000fe20000000000 */
[----:B------:R-:W-:Y:S01]  /*4e20*/  UMOV UR7, 0x10000000 ;  /* 0x1000000000077882 */ /* 0x000fe20000000000 */
[----:B------:R-:W-:Y:S01]  /*4e30*/  @!P1 R2UR UR5, R2 ;  /* 0x00000000020592ca */ /* 0x000fe200000e0000 */
[----:B------:R-:W-:Y:S01]  /*4e40*/  @!P1 IMAD.X R0, RZ, RZ, R13, P0 ;  /* 0x000000ffff009224 */ /* 0x000fe200000e060d */
[----:B------:R-:W-:Y:S01]  /*4e50*/  @!UP0 UIADD3 UR10, UPT, UPT, UR34, 0xc0, URZ ;  /* 0x000000c0220a8890 */ /* 0x000fe2000fffe0ff */
[----:B------:R-:W-:Y:S01]  /*4e60*/  R2UR UR16, R87 ;  /* 0x00000000571072ca */ /* 0x000fe200000e0000 */
[----:B------:R-:W-:Y:S01]  /*4e70*/  @!UP0 UIADD3 UR8, UPT, UPT, UR21, 0x3200, URZ ;  /* 0x0000320015088890 */ /* 0x000fe2000fffe0ff */
[----:B------:R-:W-:Y:S01]  /*4e80*/  ISETP.NE.AND P0, PT, R10, 0x2, PT ;  /* 0x000000020a00780c */ /* 0x000fe20003f05270 */
[----:B------:R-:W-:Y:S01]  /*4e90*/  @!UP0 UIADD3 UR9, UPT, UPT, UR21, 0x68, URZ ;  /* 0x0000006815098890 */ /* 0x000fe2000fffe0ff */
[----:B------:R-:W-:Y:S01]  /*4ea0*/  @!P1 R2UR UR4, R0 ;  /* 0x00000000000492ca */ /* 0x000fe200000e0000 */
[----:B------:R-:W-:Y:S01]  /*4eb0*/  VOTEU.ALL UP0, P1 ;  /* 0x0000000000ff7886 */ /* 0x000fe20000800000 */
[----:B------:R-:W-:Y:S01]  /*4ec0*/  UMOV UR11, UR35 ;  /* 0x00000023000b7c82 */ /* 0x000fe20008000000 */
[----:B------:R-:W-:Y:S01]  /*4ed0*/  UMOV UR12, UR36 ;  /* 0x00000024000c7c82 */ /* 0x000fe20008000000 */
[----:B------:R-:W-:Y:S01]  /*4ee0*/  SEL R0, RZ, 0x1, P0 ;  /* 0x00000001ff007807 */ /* 0x000fe20000000000 */
[----:B------:R-:W-:Y:S01]  /*4ef0*/  UIADD3 UR31, UPT, UPT, UR13, UR59, URZ ;  /* 0x0000003b0d1f7290 */ /* 0x000fe2000fffe0ff */
[----:B-1----:R-:W-:Y:S01]  /*4f00*/  IMAD.U32 R4, RZ, RZ, UR5 ;  /* 0x00000005ff047e24 */ /* 0x002fe2000f8e00ff */
[----:B------:R-:W-:Y:S01]  /*4f10*/  LOP3.LUT R11, R11, 0x1, RZ, 0x3c, !PT ;  /* 0x000000010b0b7812 */ /* 0x000fe200078e3cff */
[----:B------:R-:W-:Y:S01]  /*4f20*/  UMOV UR36, UR29 ;  /* 0x0000001d00247c82 */ /* 0x000fe20008000000 */
[----:B------:R-:W-:Y:S01]  /*4f30*/  LOP3.LUT R9, R9, R0, RZ, 0x3c, !PT ;  /* 0x0000000009097212 */ /* 0x000fe200078e3cff */
[----:B------:R-:W-:Y:S01]  /*4f40*/  UIADD3 UR30, UPT, UPT, UR14, UR16, URZ ;  /* 0x000000100e1e7290 */ /* 0x000fe2000fffe0ff */
[----:B------:R-:W-:Y:S01]  /*4f50*/  SEL R10, R10, RZ, P0 ;  /* 0x000000ff0a0a7207 */ /* 0x000fe20000000000 */
[----:B------:R-:W-:Y:S01]  /*4f60*/  UPLOP3.LUT UP4, UPT, UPT, UPT, UPT, 0x80, 0x8 ;  /* 0x000000000008789c */ /* 0x000fe20003f8f070 */
[----:B------:R-:W-:Y:S01]  /*4f70*/  IMAD.U32 R5, RZ, RZ, UR4 ;  /* 0x00000004ff057e24 */ /* 0x000fe2000f8e00ff */
[----:B------:R-:W-:Y:S04]  /*4f80*/  @!P1 R2UR UR4, R4 ;  /* 0x00000000040492ca */ /* 0x000fe800000e0000 */
[----:B------:R-:W-:Y:S11]  /*4f90*/  @!P1 R2UR UR5, R5 ;  /* 0x00000000050592ca */ /* 0x000ff600000e0000 */
[----:B------:R-:W-:Y:S02]  /*4fa0*/  @!UPT UIADD3 URZ, UPT, UPT, URZ, URZ, URZ ;  /* 0x000000fffffff290 */ /* 0x000fe4000fffe0ff */
[----:B------:R1:W-:Y:S01]  /*4fb0*/  @!UP0 UTMALDG.3D [UR8], [UR4], desc[UR6] ;  /* 0x00000608040085b4 */ /* 0x0003e20008011000 */
[----:B------:R1:W-:Y:S01]  /*4fc0*/  @!P1 SYNCS.ARRIVE.TRANS64.RED.A0TR RZ, [UR21+0x68], R3 ;  /* 0x00006803ffff99a7 */ /* 0x0003e20008300415 */
[----:B------:R-:W-:Y:S01]  /*4fd0*/  SYNCS.ARRIVE.TRANS64.RED.A1T0 RZ, [UR43], RZ ;  /* 0x000000ffffff79a7 */ /* 0x000fe2000810042b */
[----:B------:R-:W-:Y:S05]  /*4fe0*/  BRA.U UP2, `(.L_x_86) ;  /* 0xfffffff1025c7547 */ /* 0x000fea000b83ffff */
[----:B-1----:R-:W-:-:S04]  /*4ff0*/  SHF.L.U32 R3, R11, 0x1f, RZ ;  /* 0x0000001f0b037819 */ /* 0x002fc800000006ff */
[----:B------:R-:W1:Y:S02]  /*5000*/  SYNCS.PHASECHK.TRANS64.TRYWAIT P0, [UR21+0x70], R3 ;  /* 0x00007003ff0075a7 */ /* 0x000e640008001115 */
[----:B-1----:R-:W-:Y:S05]  /*5010*/  @!P0 BRA `(.L_x_87) ;  /* 0x0000005000448947 */ /* 0x002fea0003800000 */
.L_x_173:
[----:B------:R-:W2:Y:S02]  /*5020*/  SYNCS.PHASECHK.TRANS64.TRYWAIT P0, [UR21+0x78], R3 ;  /* 0x00007803ff0075a7 */ /* 0x000ea40008001115 */
[----:B--2---:R-:W-:Y:S05]  /*5030*/  @!P0 BRA `(.L_x_88) ;  /* 0x0000005000548947 */ /* 0x004fea0003800000 */
.L_x_175:
[----:B------:R-:W2:Y:S02]  /*5040*/  SYNCS.PHASECHK.TRANS64.TRYWAIT P0, [UR21+0x80], R3 ;  /* 0x00008003ff0075a7 */ /* 0x000ea40008001115 */
[----:B--2---:R-:W-:Y:S05]  /*5050*/  @!P0 BRA `(.L_x_89) ;  /* 0x0000005000648947 */ /* 0x004fea0003800000 */
.L_x_177:
[----:B-1----:R-:W-:-:S07]  /*5060*/  MOV R0, UR21 ;  /* 0x0000001500007c02 */ /* 0x002fce0008000f00 */
.L_x_90:
[----:B-1----:R-:W-:-:S04]  /*5070*/  SHF.L.U32 R3, R11, 0x1f, RZ ;  /* 0x0000001f0b037819 */ /* 0x002fc800000006ff */
[----:B------:R1:W2:Y:S03]  /*5080*/  SYNCS.PHASECHK.TRANS64.TRYWAIT P0, [R0+URZ+0x88], R3 ;  /* 0x00008803000075a7 */ /* 0x0002a600080011ff */
[----:B--2---:R-:W-:Y:S05]  /*5090*/  @!P0 NANOSLEEP.SYNCS 0x989680 ;  /* 0x009896800000895d */ /* 0x004fea0003900000 */
[----:B------:R-:W2:Y:S02]  /*50a0*/  @!P0 SYNCS.PHASECHK.TRANS64 P0, [R0+URZ+0x88], R3 ;  /* 0x00008803000085a7 */ /* 0x000ea400080010ff */
[----:B--23--:R-:W-:Y:S05]  /*50b0*/  @P0 EXIT ;  /* 0x000000000000094d */ /* 0x00cfea0003800000 */
[----:B------:R-:W-:Y:S05]  /*50c0*/  BRA `(.L_x_90) ;  /* 0xfffffffc00e87947 */ /* 0x000fea000383ffff */
.L_x_75:
[----:B------:R-:W-:-:S06]  /*50d0*/  UISETP.GE.AND UP0, UPT, UR18, 0x4, UPT ;  /* 0x000000041200788c */ /* 0x000fcc000bf06270 */
[----:B------:R-:W-:-:S13]  /*50e0*/  PLOP3.LUT P0, PT, PT, PT, UP0, 0x80, 0x8 ;  /* 0x000000000008781c */ /* 0x000fda0003f0f008 */
[----:B-1----:R-:W-:Y:S05]  /*50f0*/  @!P0 EXIT ;  /* 0x000000000000894d */ /* 0x002fea0003800000 */
[----:B------:R-:W1:Y:S08]  /*5100*/  S2UR UR4, SR_CgaCtaId ;  /* 0x00000000000479c3 */ /* 0x000e700000008800 */
[----:B------:R-:W-:Y:S01]  /*5110*/  BAR.SYNC.DEFER_BLOCKING 0x6, 0xa0 ;  /* 0x0182800000007b1d */ /* 0x000fe20000010000 */
[C---:B------:R-:W-:Y:S01]  /*5120*/  IMAD.SHL.U32 R7, R95.reuse, 0x40, RZ ;  /* 0x000000405f077824 */ /* 0x040fe200078e00ff */
[C---:B------:R-:W-:Y:S01]  /*5130*/  LOP3.LUT R97, R95.reuse, 0x60, RZ, 0xc0, !PT ;  /* 0x000000605f617812 */ /* 0x040fe200078ec0ff */
[----:B------:R-:W-:-:S02]  /*5140*/  IMAD.SHL.U32 R4, R95, 0x20, RZ ;  /* 0x000000205f047824 */ /* 0x000fc400078e00ff */
[----:B------:R-:W-:Y:S02]  /*5150*/  HFMA2 R36, -RZ, RZ, 0, 0 ;  /* 0x00000000ff247431 */ /* 0x000fe400000001ff */
[----:B------:R-:W-:Y:S01]  /*5160*/  IMAD.SHL.U32 R6, R95, 0x2, RZ ;  /* 0x000000025f067824 */ /* 0x000fe200078e00ff */
[----:B------:R-:W-:Y:S01]  /*5170*/  UMOV UR44, 0x400 ;  /* 0x00000400002c7882 */ /* 0x000fe20000000000 */
[----:B------:R-:W2:Y:S01]  /*5180*/  LDC.64 R82, c[0x0][0x8b0] ;  /* 0x00022c00ff527b82 */ /* 0x000ea20000000a00 */
[----:B------:R-:W-:Y:S01]  /*5190*/  LOP3.LUT R5, R7, 0x180, RZ, 0xc0, !PT ;  /* 0x0000018007057812 */ /* 0x000fe200078ec0ff */
[----:B------:R-:W-:Y:S01]  /*51a0*/  IMAD.U32 R37, R95, 0x10000, RZ ;  /* 0x000100005f257824 */ /* 0x000fe200078e00ff */
[----:B------:R-:W-:Y:S01]  /*51b0*/  LOP3.LUT R4, R4, 0xc00, RZ, 0xc0, !PT ;  /* 0x00000c0004047812 */ /* 0x000fe200078ec0ff */
[----:B------:R-:W-:Y:S01]  /*51c0*/  IMAD.MOV.U32 R94, RZ, RZ, RZ ;  /* 0x000000ffff5e7224 */ /* 0x000fe200078e00ff */
[----:B------:R-:W-:Y:S01]  /*51d0*/  LOP3.LUT R6, R5, 0x20, R6, 0xf8, !PT ;  /* 0x0000002005067812 */ /* 0x000fe200078ef806 */
[----:B------:R-:W-:Y:S01]  /*51e0*/  IMAD.SHL.U32 R5, R95, 0x8, RZ ;  /* 0x000000085f057824 */ /* 0x000fe200078e00ff */
[----:B------:R-:W-:Y:S01]  /*51f0*/  LOP3.LUT R4, R4, 0x40, R7, 0xf8, !PT ;  /* 0x0000004004047812 */ /* 0x000fe200078ef807 */
[----:B------:R-:W3:Y:S01]  /*5200*/  LDC.64 R80, c[0x0][0x8a8] ;  /* 0x00022a00ff507b82 */ /* 0x000ee20000000a00 */
[----:B------:R-:W-:Y:S01]  /*5210*/  LOP3.LUT R37, R37, 0x600000, RZ, 0xc0, !PT ;  /* 0x0060000025257812 */ /* 0x000fe200078ec0ff */
[----:B------:R-:W-:Y:S01]  /*5220*/  IMAD.MOV.U32 R89, RZ, RZ, RZ ;  /* 0x000000ffff597224 */ /* 0x000fe200078e00ff */
[----:B------:R-:W-:-:S02]  /*5230*/  LOP3.LUT R95, R95, 0x2, RZ, 0xc0, !PT ;  /* 0x000000025f5f7812 */ /* 0x000fc400078ec0ff */
[----:B------:R-:W-:Y:S02]  /*5240*/  CS2R R92, SRZ ;  /* 0x00000000005c7805 */ /* 0x000fe4000001ff00 */
[----:B------:R-:W-:Y:S01]  /*5250*/  LOP3.LUT R5, R6, 0x30, R5, 0x78, !PT ;  /* 0x0000003006057812 */ /* 0x000fe200078e7805 */
[----:B------:R-:W4:Y:S01]  /*5260*/  LDCU UR57, c[0x0][0x370] ;  /* 0x00006e00ff3977ac */ /* 0x000f220008000800 */
[----:B------:R-:W-:Y:S01]  /*5270*/  LOP3.LUT R4, R4, 0x200, R7, 0xf8, !PT ;  /* 0x0000020004047812 */ /* 0x000fe200078ef807 */
[----:B------:R-:W-:Y:S01]  /*5280*/  IMAD.MOV R90, RZ, RZ, -R95 ;  /* 0x000000ffff5a7224 */ /* 0x000fe200078e0a5f */
[----:B------:R-:W-:Y:S01]  /*5290*/  MOV R91, RZ ;  /* 0x000000ff005b7202 */ /* 0x000fe20000000f00 */
[----:B-1----:R-:W-:Y:S01]  /*52a0*/  ULEA UR44, UR4, UR44, 0x18 ;  /* 0x0000002c042c7291 */ /* 0x002fe2000f8ec0ff */
[----:B------:R-:W-:Y:S01]  /*52b0*/  LOP3.LUT R84, R4, R5, RZ, 0xfc, !PT ;  /* 0x0000000504547212 */ /* 0x000fe200078efcff */
[----:B------:R-:W1:Y:S02]  /*52c0*/  LDCU.64 UR62, c[0x0][0x348] ;  /* 0x00006900ff3e77ac */ /* 0x000e640008000a00 */
[----:B------:R-:W-:-:S02]  /*52d0*/  UIADD3 UR4, UPT, UPT, UR44, 0x4200, URZ ;  /* 0x000042002c047890 */ /* 0x000fc4000fffe0ff */
[----:B------:R-:W-:-:S03]  /*52e0*/  UIADD3 UR5, UPT, UPT, UR44, 0x200, URZ ;  /* 0x000002002c057890 */ /* 0x000fc6000fffe0ff */
[----:B------:R-:W4:Y:S01]  /*52f0*/  LDS R0, [UR44+0x150] ;  /* 0x0001502cff007984 */ /* 0x000f220008000800 */
[----:B------:R-:W1:Y:S01]  /*5300*/  LDCU UR43, c[0x0][0xb0c] ;  /* 0x00016180ff2b77ac */ /* 0x000e620008000800 */
[----:B------:R-:W-:Y:S02]  /*5310*/  IMAD.U32 R96, RZ, RZ, UR4 ;  /* 0x00000004ff607e24 */ /* 0x000fe4000f8e00ff */
[----:B------:R-:W-:Y:S01]  /*5320*/  IMAD.U32 R98, RZ, RZ, UR5 ;  /* 0x00000005ff627e24 */ /* 0x000fe2000f8e00ff */
[----:B------:R-:W1:Y:S01]  /*5330*/  LDCU UR39, c[0x0][0xb30] ;  /* 0x00016600ff2777ac */ /* 0x000e620008000800 */
[----:B------:R-:W1:Y:S01]  /*5340*/  LDCU.64 UR46, c[0x0][0x888] ;  /* 0x00011100ff2e77ac */ /* 0x000e620008000a00 */
[----:B------:R-:W1:Y:S01]  /*5350*/  LDCU.64 UR40, c[0x0][0xb28] ;  /* 0x00016500ff2877ac */ /* 0x000e620008000a00 */
[----:B------:R-:W1:Y:S01]  /*5360*/  LDCU.64 UR60, c[0x0][0x890] ;  /* 0x00011200ff3c77ac */ /* 0x000e620008000a00 */
[----:B------:R-:W1:Y:S01]  /*5370*/  LDCU.128 UR52, c[0x0][0xb10] ;  /* 0x00016200ff3477ac */ /* 0x000e620008000c00 */
[----:B------:R-:W1:Y:S02]  /*5380*/  LDCU UR56, c[0x0][0x374] ;  /* 0x00006e80ff3877ac */ /* 0x000e640008000800 */
[----:B-1234-:R-:W-:-:S07]  /*5390*/  IMAD.IADD R37, R0, 0x1, R37 ;  /* 0x0000000100257824 */ /* 0x01efce00078e0225 */
.L_x_132:
[C---:B------:R-:W-:Y:S02]  /*53a0*/  LEA R3, R89.reuse, UR44, 0x3 ;  /* 0x0000002c59037c11 */ /* 0x040fe4000f8e18ff */
[----:B------:R-:W-:Y:S02]  /*53b0*/  SHF.L.U32 R0, R92, 0x1f, RZ ;  /* 0x0000001f5c007819 */ /* 0x000fe400000006ff */
[----:B------:R-:W-:Y:S02]  /*53c0*/  LEA R5, R89, UR44, 0x4 ;  /* 0x0000002c59057c11 */ /* 0x000fe4000f8e20ff */
[----:B-1----:R-:W1:Y:S02]  /*53d0*/  SYNCS.PHASECHK.TRANS64.TRYWAIT P0, [R3+URZ+0xa0], R0 ;  /* 0x0000a000030075a7 */ /* 0x002e6400080011ff */
[----:B-1----:R-:W-:Y:S05]  /*53e0*/  @!P0 BRA `(.L_x_91) ;  /* 0x0000004c00988947 */ /* 0x002fea0003800000 */
.L_x_178:
[----:B------:R-:W2:Y:S01]  /*53f0*/  LDS.128 R4, [R5+0x130] ;  /* 0x0001300005047984 */ /* 0x000ea20000000c00 */
[----:B------:R-:W-:Y:S01]  /*5400*/  UISETP.GE.AND UP0, UPT, UR42, 0x1, UPT ;  /* 0x000000012a00788c */ /* 0x000fe2000bf06270 */
[----:B------:R-:W-:Y:S01]  /*5410*/  @!PT LDS RZ, [RZ] ;  /* 0x00000000fffff984 */ /* 0x000fe20000000800 */
[----:B------:R-:W-:Y:S01]  /*5420*/  @!PT LDS RZ, [RZ] ;  /* 0x00000000fffff984 */ /* 0x000fe20000000800 */
[----:B------:R-:W-:Y:S01]  /*5430*/  @!PT LDS RZ, [RZ] ;  /* 0x00000000fffff984 */ /* 0x000fe20000000800 */
[----:B------:R-:W-:Y:S01]  /*5440*/  @!PT LDS RZ, [RZ] ;  /* 0x00000000fffff984 */ /* 0x000fe20000000800 */
[----:B------:R3:W-:Y:S06]  /*5450*/  MEMBAR.ALL.CTA ;  /* 0x0000000000007992 */ /* 0x0007ec0000008000 */
[----:B---3--:R-:W3:Y:S01]  /*5460*/  FENCE.VIEW.ASYNC.S ;  /* 0x00000000000073c6 */ /* 0x008ee20000000000 */
[----:B--2---:R-:W-:Y:S11]  /*5470*/  LOP3.LUT P0, RZ, R6, 0x1, RZ, 0xc0, !PT ;  /* 0x0000000106ff7812 */ /* 0x004ff6000780c0ff */
[----:B------:R-:W-:Y:S02]  /*5480*/  @!UPT UIADD3 URZ, UPT, UPT, URZ, URZ, URZ ;  /* 0x000000fffffff290 */ /* 0x000fe4000fffe0ff */
[----:B---3--:R-:W-:Y:S01]  /*5490*/  VOTEU.ANY UP1, P0 ;  /* 0x0000000000ff7886 */ /* 0x008fe20000020100 */
[----:B------:R-:W-:Y:S01]  /*54a0*/  PLOP3.LUT P0, PT, PT, PT, UP1, 0x80, 0x8 ;  /* 0x000000000008781c */ /* 0x000fe20003f0f018 */
[----:B------:R-:W-:Y:S11]  /*54b0*/  UP2UR UR45, UPR, URZ, 0x2 ;  /* 0x00000002ff2d7883 */ /* 0x000ff60008000000 */
[----:B------:R-:W-:Y:S01]  /*54c0*/  @!UPT UIADD3 URZ, UPT, UPT, URZ, URZ, URZ ;  /* 0x000000fffffff290 */ /* 0x000fe2000fffe0ff */
[----:B-1----:R-:W-:Y:S02]  /*54d0*/  @P0 SHF.R.U32.HI R0, RZ, 0x10, R5 ;  /* 0x00000010ff000819 */ /* 0x002fe40000011605 */
        /* <DEDUP_REMOVED lines=12> */
[----:B------:R-:W2:Y:S01]  /*55a0*/  LDCU UR12, c[0x0][0xb20] ;  /* 0x00016400ff0c77ac */ /* 0x000ea20008000800 */
[----:B------:R-:W-:Y:S02]  /*55b0*/  UIMAD.WIDE.U32 UR4, UR56, UR55, URZ ;  /* 0x00000037380472a5 */ /* 0x000fe4000f8e00ff */
[----:B------:R-:W-:Y:S02]  /*55c0*/  UIMAD.WIDE.U32 UR6, UR57, UR52, URZ ;  /* 0x00000034390672a5 */ /* 0x000fe4000f8e00ff */
[----:B------:R-:W-:Y:S02]  /*55d0*/  UISETP.NE.AND UP0, UPT, UR54, 0x1, UPT ;  /* 0x000000013600788c */ /* 0x000fe4000bf05270 */
[----:B------:R-:W-:Y:S02]  /*55e0*/  UIMAD.WIDE.U32 UR8, UR37, UR55, URZ ;  /* 0x00000037250872a5 */ /* 0x000fe4000f8e00ff */
[----:B------:R-:W-:Y:S02]  /*55f0*/  UIMAD.WIDE.U32 UR10, UR38, UR52, URZ ;  /* 0x00000034260a72a5 */ /* 0x000fe4000f8e00ff */
[----:B------:R-:W-:Y:S02]  /*5600*/  UISETP.NE.AND UP1, UPT, UR43, 0x1, UPT ;  /* 0x000000012b00788c */ /* 0x000fe4000bf25270 */
[----:B------:R-:W-:Y:S01]  /*5610*/  UISETP.NE.AND UP2, UPT, UR42, 0x1, UPT ;  /* 0x000000012a00788c */ /* 0x000fe2000bf45270 */
[----:B------:R-:W-:Y:S02]  /*5620*/  UMOV UR4, UR5 ;  /* 0x0000000500047c82 */ /* 0x000fe40008000000 */
[----:B--2---:R-:W-:Y:S03]  /*5630*/  USHF.R.U32.HI UR5, URZ, UR12, UR4 ;  /* 0x0000000cff057299 */ /* 0x004fe60008011604 */
[----:B------:R-:W-:Y:S02]  /*5640*/  UMOV UR4, UR7 ;  /* 0x0000000700047c82 */ /* 0x000fe40008000000 */
[----:B------:R-:W-:Y:S02]  /*5650*/  USHF.R.U32.HI UR7, URZ, UR53, UR4 ;  /* 0x00000035ff077299 */ /* 0x000fe40008011604 */
[----:B------:R-:W-:Y:S02]  /*5660*/  USEL UR4, UR56, UR5, !UP0 ;  /* 0x0000000538047287 */ /* 0x000fe4000c000000 */
[----:B------:R-:W-:Y:S01]  /*5670*/  USEL UR7, UR57, UR7, !UP1 ;  /* 0x0000000739077287 */ /* 0x000fe2000c800000 */
[----:B------:R-:W-:Y:S01]  /*5680*/  UMOV UR5, UR9 ;  /* 0x0000000900057c82 */ /* 0x000fe20008000000 */
[----:B------:R-:W-:Y:S02]  /*5690*/  UIMAD.WIDE.U32 UR8, UR4, UR40, URZ ;  /* 0x00000028040872a5 */ /* 0x000fe4000f8e00ff */
[----:B------:R-:W-:Y:S03]  /*56a0*/  USHF.R.U32.HI UR6, URZ, UR12, UR5 ;  /* 0x0000000cff067299 */ /* 0x000fe60008011605 */
[----:B------:R-:W-:Y:S01]  /*56b0*/  UMOV UR5, UR11 ;  /* 0x0000000b00057c82 */ /* 0x000fe20008000000 */
[----:B------:R-:W-:Y:S02]  /*56c0*/  UIMAD.WIDE.U32 UR10, UR7, UR40, URZ ;  /* 0x00000028070a72a5 */ /* 0x000fe4000f8e00ff */
[----:B------:R-:W-:Y:S02]  /*56d0*/  USHF.R.U32.HI UR12, URZ, UR53, UR5 ;  /* 0x00000035ff0c7299 */ /* 0x000fe40008011605 */
[----:B------:R-:W-:Y:S01]  /*56e0*/  USEL UR6, UR37, UR6, !UP0 ;  /* 0x0000000625067287 */ /* 0x000fe2000c000000 */
[----:B------:R-:W-:Y:S02]  /*56f0*/  UMOV UR5, UR9 ;  /* 0x0000000900057c82 */ /* 0x000fe40008000000 */
[----:B------:R-:W-:Y:S01]  /*5700*/  UMOV UR10, UR11 ;  /* 0x0000000b000a7c82 */ /* 0x000fe20008000000 */
[----:B------:R-:W-:Y:S02]  /*5710*/  @UP2 USHF.R.U32.HI UR4, URZ, UR41, UR5 ;  /* 0x00000029ff042299 */ /* 0x000fe40008011605 */
[----:B------:R-:W-:Y:S02]  /*5720*/  @UP2 USHF.R.U32.HI UR7, URZ, UR41, UR10 ;  /* 0x00000029ff072299 */ /* 0x000fe4000801160a */
[----:B------:R-:W-:Y:S02]  /*5730*/  UIMAD UR4, UR42, UR4, URZ ;  /* 0x000000042a0472a4 */ /* 0x000fe4000f8e02ff */
[----:B------:R-:W-:Y:S02]  /*5740*/  UIMAD.WIDE.U32 UR10, UR6, UR40, URZ ;  /* 0x00000028060a72a5 */ /* 0x000fe4000f8e00ff */
[----:B------:R-:W-:Y:S02]  /*5750*/  USEL UR5, UR38, UR12, !UP1 ;  /* 0x0000000c26057287 */ /* 0x000fe4000c800000 */
[----:B------:R-:W-:Y:S02]  /*5760*/  UIMAD UR8, UR42, UR7, URZ ;  /* 0x000000072a0872a4 */ /* 0x000fe4000f8e02ff */
[----:B------:R-:W-:Y:S03]  /*5770*/  UISETP.GE.AND UP0, UPT, UR6, UR4, UPT ;  /* 0x000000040600728c */ /* 0x000fe6000bf06270 */
[----:B------:R-:W-:Y:S01]  /*5780*/  UMOV UR4, UR11 ;  /* 0x0000000b00047c82 */ /* 0x000fe20008000000 */
[----:B------:R-:W-:Y:S02]  /*5790*/  UISETP.GE.OR UP0, UPT, UR5, UR8, UP0 ;  /* 0x000000080500728c */ /* 0x000fe40008706670 */
[----:B------:R-:W-:Y:S02]  /*57a0*/  USHF.R.U32.HI UR4, URZ, UR41, UR4 ;  /* 0x00000029ff047299 */ /* 0x000fe40008011604 */
[----:B------:R-:W-:Y:S02]  /*57b0*/  UIMAD.WIDE.U32 UR8, UR5, UR40, URZ ;  /* 0x00000028050872a5 */ /* 0x000fe4000f8e00ff */
[----:B------:R-:W-:Y:S02]  /*57c0*/  USEL UR11, UR6, UR4, !UP2 ;  /* 0x00000004060b7287 */ /* 0x000fe4000d000000 */
[----:B------:R-:W-:Y:S02]  /*57d0*/  UIADD3 UR8, UPT, UPT, -UR5, URZ, URZ ;  /* 0x000000ff05087290 */ /* 0x000fe4000fffe1ff */
[----:B------:R-:W-:Y:S01]  /*57e0*/  UIADD3 UR10, UPT, UPT, -UR11, URZ, URZ ;  /* 0x000000ff0b0a7290 */ /* 0x000fe2000fffe1ff */
[----:B------:R-:W-:Y:S01]  /*57f0*/  @!UP0 UMOV UR4, UR9 ;  /* 0x0000000900048c82 */ /* 0x000fe20008000000 */
[----:B------:R-:W-:Y:S02]  /*5800*/  UIADD3 UR9, UPT, UPT, -UR6, URZ, URZ ;  /* 0x000000ff06097290 */ /* 0x000fe4000fffe1ff */
[----:B------:R-:W-:Y:S02]  /*5810*/  @!UP0 USHF.R.U32.HI UR4, URZ, UR41, UR4 ;  /* 0x00000029ff048299 */ /* 0x000fe40008011604 */
[----:B------:R-:W-:Y:S02]  /*5820*/  UIMAD UR10, UR42, UR10, UR6 ;  /* 0x0000000a2a0a72a4 */ /* 0x000fe4000f8e0206 */
[----:B------:R-:W-:Y:S04]  /*5830*/  @!UP0 USEL UR4, UR5, UR4, !UP2 ;  /* 0x0000000405048287 */ /* 0x000fe8000d000000 */
[----:B------:R-:W-:Y:S02]  /*5840*/  @!UP0 UIMAD UR10, UR7, UR10, UR4 ;  /* 0x0000000a070a82a4 */ /* 0x000fe4000f8e0204 */
[----:B------:R-:W-:Y:S02]  /*5850*/  @!UP0 UIADD3 UR11, UPT, UPT, UR11, -UR4, URZ ;  /* 0x800000040b0b8290 */ /* 0x000fe4000fffe0ff */
[----:B------:R-:W-:Y:S02]  /*5860*/  UIMAD UR7, UR43, UR8, UR38 ;  /* 0x000000082b0772a4 */ /* 0x000fe4000f8e0226 */
[----:B------:R-:W-:Y:S02]  /*5870*/  @!UP0 UIMAD UR6, UR11, UR42, UR5 ;  /* 0x0000002a0b0682a4 */ /* 0x000fe4000f8e0205 */
[----:B------:R-:W-:Y:S01]  /*5880*/  UIMAD UR4, UR54, UR9, UR37 ;  /* 0x00000009360472a4 */ /* 0x000fe2000f8e0225 */
[----:B------:R-:W-:Y:S02]  /*5890*/  @!UP0 UMOV UR5, UR10 ;  /* 0x0000000a00058c82 */ /* 0x000fe40008000000 */
[----:B------:R-:W-:Y:S02]  /*58a0*/  UIMAD UR38, UR5, UR43, UR7 ;  /* 0x0000002b052672a4 */ /* 0x000fe4000f8e0207 */
[----:B------:R-:W-:Y:S11]  /*58b0*/  UIMAD UR37, UR6, UR54, UR4 ;  /* 0x00000036062572a4 */ /* 0x000ff6000f8e0204 */
[----:B------:R-:W-:Y:S01]  /*58c0*/  @!UPT UIADD3 URZ, UPT, UPT, URZ, URZ, URZ ;  /* 0x000000fffffff290 */ /* 0x000fe2000fffe0ff */
.L_x_92:
[----:B------:R-:W-:Y:S01]  /*58d0*/  UISETP.NE.AND UP0, UPT, UR39, 0x1, UPT ;  /* 0x000000012700788c */ /* 0x000fe2000bf05270 */
[----:B------:R-:W-:Y:S01]  /*58e0*/  IADD3 R89, PT, PT, R89, 0x1, RZ ;  /* 0x0000000159597810 */ /* 0x000fe20007ffe0ff */
[----:B------:R-:W-:Y:S02]  /*58f0*/  UIADD3 UR11, UPT, UPT, UR44, 0x200, URZ ;  /* 0x000002002c0b7890 */ /* 0x000fe4000fffe0ff */
[----:B------:R-:W-:Y:S02]  /*5900*/  USHF.L.U32 UR50, UR30, 0x6, URZ ;  /* 0x000000061e327899 */ /* 0x000fe400080006ff */
[----:B------:R-:W-:Y:S05]  /*5910*/  USHF.L.U32 UR49, UR31, 0x8, URZ ;  /* 0x000000081f317899 */ /* 0x000fea00080006ff */
[----:B------:R-:W2:Y:S01]  /*5920*/  @!UP0 LDCU.128 UR12, c[0x0][0xb10] ;  /* 0x00016200ff0c87ac */ /* 0x000ea20008000c00 */
[----:B------:R-:W3:Y:S01]  /*5930*/  @!UP0 LDCU UR5, c[0x0][0xb0c] ;  /* 0x00016180ff0587ac */ /* 0x000ee20008000800 */
[----:B------:R-:W4:Y:S01]  /*5940*/  @!UP0 LDCU UR10, c[0x0][0xb20] ;  /* 0x00016400ff0a87ac */ /* 0x000f220008000800 */
[----:B--2---:R-:W-:Y:S02]  /*5950*/  UIMAD.WIDE.U32 UR8, UR38, UR12, URZ ;  /* 0x0000000c260872a5 */ /* 0x004fe4000f8e00ff */
[----:B------:R-:W-:Y:S02]  /*5960*/  UIMAD.WIDE.U32 UR6, UR37, UR15, URZ ;  /* 0x0000000f250672a5 */ /* 0x000fe4000f8e00ff */
[----:B------:R-:W-:Y:S03]  /*5970*/  @!UP0 UISETP.NE.AND UP1, UPT, UR14, 0x1, UPT ;  /* 0x000000010e00888c */ /* 0x000fe6000bf25270 */
[----:B------:R-:W-:Y:S01]  /*5980*/  @!UP0 UMOV UR4, UR9 ;  /* 0x0000000900048c82 */ /* 0x000fe20008000000 */
[----:B---3--:R-:W-:Y:S02]  /*5990*/  @!UP0 UISETP.NE.AND UP2, UPT, UR5, 0x1, UPT ;  /* 0x000000010500888c */ /* 0x008fe4000bf45270 */
[----:B------:R-:W-:Y:S01]  /*59a0*/  @!UP0 USHF.R.U32.HI UR4, URZ, UR13, UR4 ;  /* 0x0000000dff048299 */ /* 0x000fe20008011604 */
[----:B------:R-:W-:Y:S02]  /*59b0*/  @!UP0 UMOV UR6, UR7 ;  /* 0x0000000700068c82 */ /* 0x000fe40008000000 */
[----:B----4-:R-:W-:Y:S02]  /*59c0*/  @!UP0 USHF.R.U32.HI UR6, URZ, UR10, UR6 ;  /* 0x0000000aff068299 */ /* 0x010fe40008011606 */
[----:B------:R-:W-:Y:S02]  /*59d0*/  @!UP0 USEL UR7, UR38, UR4, !UP2 ;  /* 0x0000000426078287 */ /* 0x000fe4000d000000 */
[----:B------:R-:W-:Y:S04]  /*59e0*/  @!UP0 USEL UR6, UR37, UR6, !UP1 ;  /* 0x0000000625068287 */ /* 0x000fe8000c800000 */
[----:B------:R-:W-:Y:S02]  /*59f0*/  @!UP0 UIADD3 UR4, UPT, UPT, -UR7, UR6, URZ ;  /* 0x0000000607048290 */ /* 0x000fe4000fffe1ff */
[----:B------:R-:W-:Y:S02]  /*5a00*/  @!UP0 UIADD3 UR6, UPT, UPT, UR7, -UR6, URZ ;  /* 0x8000000607068290 */ /* 0x000fe4000fffe0ff */
[----:B------:R-:W-:Y:S02]  /*5a10*/  @!UP0 UIMAD UR38, UR4, UR5, UR38 ;  /* 0x00000005042682a4 */ /* 0x000fe4000f8e0226 */
[----:B------:R-:W-:Y:S02]  /*5a20*/  @!UP0 UIMAD UR37, UR6, UR14, UR37 ;  /* 0x0000000e062582a4 */ /* 0x000fe4000f8e0225 */
[----:B------:R-:W-:Y:S09]  /*5a30*/  ULOP3.LUT UP0, URZ, UR11, 0x1b0, URZ, 0xc0, !UPT ;  /* 0x000001b00bff7892 */ /* 0x000ff2000f80c0ff */
[----:B------:R-:W-:Y:S05]  /*5a40*/  BRA.U !UP0, `(.L_x_93) ;  /* 0x0000000108407547 */ /* 0x000fea000b800000 */
[----:B------:R-:W2:Y:S01]  /*5a50*/  LDCU.64 UR8, c[0x4][0x88] ;  /* 0x01001100ff0877ac */ /* 0x000ea20008000a00 */
[----:B------:R-:W-:Y:S01]  /*5a60*/  MOV R3, 0x0 ;  /* 0x0000000000037802 */ /* 0x000fe20000000f00 */
[----:B------:R-:W-:Y:S02]  /*5a70*/  HFMA2 R12, -RZ, RZ, 0, 5.9604644775390625e-08 ;  /* 0x00000001ff0c7431 */ /* 0x000fe400000001ff */
[----:B------:R-:W-:Y:S02]  /*5a80*/  IMAD.MOV.U32 R8, RZ, RZ, 0x70 ;  /* 0x00000070ff087424 */ /* 0x000fe400078e00ff */
[----:B------:R-:W-:Y:S01]  /*5a90*/  IMAD.MOV.U32 R13, RZ, RZ, RZ ;  /* 0x000000ffff0d7224 */ /* 0x000fe200078e00ff */
[----:B------:R-:W3:Y:S01]  /*5aa0*/  LDCU.64 UR6, c[0x4][0x90] ;  /* 0x01001200ff0677ac */ /* 0x000ee20008000a00 */
[----:B------:R-:W4:Y:S01]  /*5ab0*/  LDC.64 R2, c[0x4][R3] ;  /* 0x0100000003027b82 */ /* 0x000f220000000a00 */
[----:B------:R-:W1:Y:S01]  /*5ac0*/  LDCU.64 UR4, c[0x4][0x8] ;  /* 0x01000100ff0477ac */ /* 0x000e620008000a00 */
[----:B--2---:R-:W-:Y:S01]  /*5ad0*/  MOV R5, UR9 ;  /* 0x0000000900057c02 */ /* 0x004fe20008000f00 */
[----:B------:R-:W-:Y:S01]  /*5ae0*/  IMAD.U32 R4, RZ, RZ, UR8 ;  /* 0x00000008ff047e24 */ /* 0x000fe2000f8e00ff */
[----:B---3--:R-:W-:Y:S01]  /*5af0*/  MOV R7, UR7 ;  /* 0x0000000700077c02 */ /* 0x008fe20008000f00 */
[----:B------:R-:W-:Y:S01]  /*5b00*/  IMAD.U32 R6, RZ, RZ, UR6 ;  /* 0x00000006ff067e24 */ /* 0x000fe2000f8e00ff */
[----:B-1----:R-:W-:Y:S01]  /*5b10*/  MOV R11, UR5 ;  /* 0x00000005000b7c02 */ /* 0x002fe20008000f00 */
[----:B------:R-:W-:Y:S02]  /*5b20*/  IMAD.U32 R10, RZ, RZ, UR4 ;  /* 0x00000004ff0a7e24 */ /* 0x000fe4000f8e00ff */
[----:B------:R-:W-:Y:S07]  /*5b30*/  LEPC R20, `(.L_x_93) ;  /* 0x000000001014794e */ /* 0x000fee0000000000 */
[----:B----45:R-:W-:Y:S05]  /*5b40*/  CALL.ABS.NOINC R2 ;  /* 0x0000000002007343 */ /* 0x030fea0003c00000 */
.L_x_93:
[----:B------:R-:W-:Y:S01]  /*5b50*/  LOP3.LUT P0, RZ, R96, 0x1b0, RZ, 0xc0, !PT ;  /* 0x000001b060ff7812 */ /* 0x000fe2000780c0ff */
[----:B------:R-:W-:Y:S11]  /*5b60*/  BSSY.RECONVERGENT B6, `(.L_x_94) ;  /* 0x0000013000067945 */ /* 0x000ff60003800200 */
[----:B------:R-:W-:Y:S01]  /*5b70*/  @!UPT UIADD3 URZ, UPT, UPT, URZ, URZ, URZ ;  /* 0x000000fffffff290 */ /* 0x000fe2000fffe0ff */
[----:B------:R-:W-:Y:S05]  /*5b80*/  @!P0 BRA `(.L_x_95) ;  /* 0x0000000000408947 */ /* 0x000fea0003800000 */
        /* <DEDUP_REMOVED lines=16> */
.L_x_95:
[----:B------:R-:W-:Y:S05]  /*5c90*/  BSYNC.RECONVERGENT B6 ;  /* 0x0000000000067941 */ /* 0x000fea0003800200 */
.L_x_94:
[----:B------:R-:W-:Y:S01]  /*5ca0*/  R2UR UR4, R88 ;  /* 0x00000000580472ca */ /* 0x000fe200000e0000 */
[----:B------:R-:W-:Y:S01]  /*5cb0*/  UISETP.NE.U32.AND UP0, UPT, UR60, URZ, UPT ;  /* 0x000000ff3c00728c */ /* 0x000fe2000bf05070 */
[----:B------:R-:W-:Y:S02]  /*5cc0*/  ISETP.NE.U32.AND P4, PT, R82, RZ, PT ;  /* 0x000000ff5200720c */ /* 0x000fe40003f85070 */
[----:B------:R-:W-:Y:S01]  /*5cd0*/  ISETP.NE.U32.AND P2, PT, RZ, UR46, PT ;  /* 0x0000002eff007c0c */ /* 0x000fe2000bf45070 */
[----:B------:R-:W-:Y:S01]  /*5ce0*/  UISETP.NE.AND.EX UP1, UPT, UR61, URZ, UPT, UP0 ;  /* 0x000000ff3d00728c */ /* 0x000fe2000bf25300 */
[----:B------:R-:W-:Y:S01]  /*5cf0*/  ISETP.NE.AND.EX P4, PT, R83, RZ, PT, P4 ;  /* 0x000000ff5300720c */ /* 0x000fe20003f85340 */
[----:B------:R-:W-:Y:S01]  /*5d00*/  UPLOP3.LUT UP0, UPT, UPT, UPT, UPT, 0x40, 0x4 ;  /* 0x000000000004789c */ /* 0x000fe20003f0e870 */
[----:B------:R-:W-:Y:S05]  /*5d10*/  ISETP.NE.AND.EX P2, PT, RZ, UR47, PT, P2 ;  /* 0x0000002fff007c0c */ /* 0x000fea000bf45320 */
[----:B------:R-:W-:Y:S06]  /*5d20*/  UISETP.NE.AND UP2, UPT, UR4, URZ, UPT ;  /* 0x000000ff0400728c */ /* 0x000fec000bf45270 */
[----:B------:R-:W-:Y:S05]  /*5d30*/  PLOP3.LUT P1, PT, PT, PT, UP2, 0x80, 0x8 ;  /* 0x000000000008781c */ /* 0x000fea0003f2f028 */
[----:B------:R-:W-:Y:S06]  /*5d40*/  @UP2 UPLOP3.LUT UP0, UPT, UPT, UPT, UP1, 0x80, 0x8 ;  /* 0x000000000008289c */ /* 0x000fec0003f0f010 */
[----:B------:R-:W-:Y:S01]  /*5d50*/  PLOP3.LUT P0, PT, PT, PT, UP0, 0x80, 0x8 ;  /* 0x000000000008781c */ /* 0x000fe20003f0f008 */
[----:B------:R-:W-:Y:S01]  /*5d60*/  @!UPT UIADD3 URZ, UPT, UPT, URZ, URZ, URZ ;  /* 0x000000fffffff290 */ /* 0x000fe2000fffe0ff */
[----:B------:R-:W-:Y:S11]  /*5d70*/  BRA.U !UP1, `(.L_x_96) ;  /* 0x00000001093c7547 */ /* 0x000ff6000b800000 */
[----:B------:R-:W-:Y:S01]  /*5d80*/  UISETP.NE.U32.AND UP0, UPT, UR46, URZ, UPT ;  /* 0x000000ff2e00728c */ /* 0x000fe2000bf05070 */
[----:B-1----:R-:W-:Y:S01]  /*5d90*/  HFMA2 R0, -RZ, RZ, 0, 5.9604644775390625e-08 ;  /* 0x00000001ff007431 */ /* 0x002fe200000001ff */
[----:B------:R-:W1:Y:S01]  /*5da0*/  LDCU.64 UR8, c[0x0][0x358] ;  /* 0x00006b00ff0877ac */ /* 0x000e620008000a00 */
[----:B------:R-:W-:Y:S01]  /*5db0*/  IMAD.MOV.U32 R85, RZ, RZ, 0x1 ;  /* 0x00000001ff557424 */ /* 0x000fe200078e00ff */
[----:B------:R-:W-:Y:S06]  /*5dc0*/  UISETP.NE.AND.EX UP0, UPT, UR47, URZ, UPT, UP0 ;  /* 0x000000ff2f00728c */ /* 0x000fec000bf05300 */
        /* <DEDUP_REMOVED lines=9> */
[----:B--23--:R-:W-:Y:S02]  /*5e60*/  @!P3 IMAD.U32 R41, RZ, RZ, UR4 ;  /* 0x00000004ff29be24 */ /* 0x00cfe4000f8e00ff */
.L_x_96:
[----:B------:R-:W-:Y:S05]  /*5e70*/  @!P4 BRA `(.L_x_97) ;  /* 0x000000000024c947 */ /* 0x000fea0003800000 */
[----:B------:R-:W-:Y:S01]  /*5e80*/  ISETP.NE.U32.AND P3, PT, R80, RZ, PT ;  /* 0x000000ff5000720c */ /* 0x000fe20003f65070 */
[----:B------:R-:W2:Y:S03]  /*5e90*/  LDCU.64 UR4, c[0x0][0x358] ;  /* 0x00006b00ff0477ac */ /* 0x000ea60008000a00 */
[----:B------:R-:W-:Y:S11]  /*5ea0*/  ISETP.NE.AND.EX P3, PT, R81, RZ, PT, P3 ;  /* 0x000000ff5100720c */ /* 0x000ff60003f65330 */
[----:B------:R-:W-:Y:S02]  /*5eb0*/  @!UPT UIADD3 URZ, UPT, UPT, URZ, URZ, URZ ;  /* 0x000000fffffff290 */ /* 0x000fe4000fffe0ff */
[----:B------:R-:W3:Y:S01]  /*5ec0*/  @P3 LDC.64 R2, c[0x0][0x8a8] ;  /* 0x00022a00ff023b82 */ /* 0x000ee20000000a00 */
[----:B-1----:R-:W-:Y:S04]  /*5ed0*/  @P3 IMAD R0, R82, UR36, RZ ;  /* 0x0000002452003c24 */ /* 0x002fe8000f8e02ff */
[----:B---3--:R-:W-:Y:S05]  /*5ee0*/  @P3 IMAD.WIDE R2, R0, 0x4, R2 ;  /* 0x0000000400023825 */ /* 0x008fea00078e0202 */
[----:B--2--5:R2:W5:Y:S02]  /*5ef0*/  @P3 LDG.E R38, desc[UR4][R2.64] ;  /* 0x0000000402263981 */ /* 0x024564000c1e1900 */
[----:B--2---:R-:W3:Y:S02]  /*5f00*/  @!P3 LDC R38, c[0x0][0x8a0] ;  /* 0x00022800ff26bb82 */ /* 0x004ee40000000800 */
.L_x_97:
[----:B-----5:R-:W-:Y:S01]  /*5f10*/  FSETP.NEU.AND P4, PT, R41, RZ, PT ;  /* 0x000000ff2900720b */ /* 0x020fe20003f8d000 */
[----:B------:R-:W-:Y:S01]  /*5f20*/  BSSY B1, `(.L_x_98) ;  /* 0x0000042000017945 */ /* 0x000fe20003800000 */
[----:B------:R-:W-:Y:S01]  /*5f30*/  SEL R6, RZ, 0xffffffff, P2 ;  /* 0xffffffffff067807 */ /* 0x000fe20001000000 */
[----:B------:R-:W-:Y:S01]  /*5f40*/  IMAD.MOV.U32 R100, RZ, RZ, 0x1 ;  /* 0x00000001ff647424 */ /* 0x000fe200078e00ff */
[----:B------:R-:W-:Y:S02]  /*5f50*/  LOP3.LUT P3, RZ, R85, 0xff, RZ, 0xc0, !PT ;  /* 0x000000ff55ff7812 */ /* 0x000fe4000786c0ff */
[----:B------:R-:W-:Y:S02]  /*5f60*/  CS2R R78, SRZ ;  /* 0x00000000004e7805 */ /* 0x000fe4000001ff00 */
[----:B------:R-:W-:Y:S02]  /*5f70*/  @P1 SEL R3, RZ, 0xffffffff, P4 ;  /* 0xffffffffff031807 */ /* 0x000fe40002000000 */
[----:B------:R-:W-:Y:S02]  /*5f80*/  CS2R R76, SRZ ;  /* 0x00000000004c7805 */ /* 0x000fe4000001ff00 */
[----:B------:R-:W-:Y:S02]  /*5f90*/  LEA R2, R93, UR44, 0x3 ;  /* 0x0000002c5d027c11 */ /* 0x000fe4000f8e18ff */
[----:B------:R-:W-:Y:S02]  /*5fa0*/  CS2R R74, SRZ ;  /* 0x00000000004a7805 */ /* 0x000fe4000001ff00 */
[----:B------:R-:W-:Y:S02]  /*5fb0*/  @P0 SEL R3, R6, R3, !P3 ;  /* 0x0000000306030207 */ /* 0x000fe40005800000 */
[----:B------:R-:W-:Y:S02]  /*5fc0*/  CS2R R72, SRZ ;  /* 0x0000000000487805 */ /* 0x000fe4000001ff00 */
[----:B------:R-:W-:Y:S02]  /*5fd0*/  LEA R71, R36, UR44, 0x3 ;  /* 0x0000002c24477c11 */ /* 0x000fe4000f8e18ff */
[----:B------:R-:W-:Y:S02]  /*5fe0*/  @P1 LOP3.LUT R3, R3, 0x1, RZ, 0xc0, !PT ;  /* 0x0000000103031812 */ /* 0x000fe400078ec0ff */
[----:B------:R-:W-:Y:S02]  /*5ff0*/  SHF.L.U32 R4, R94, 0x1f, RZ ;  /* 0x0000001f5e047819 */ /* 0x000fe400000006ff */
[----:B------:R-:W-:Y:S02]  /*6000*/  ISETP.NE.U32.OR P6, PT, R3, 0x1, !P1 ;  /* 0x000000010300780c */ /* 0x000fe40004fc5470 */
[----:B------:R-:W-:Y:S02]  /*6010*/  PLOP3.LUT P2, PT, PT, PT, UP1, 0x80, 0x8 ;  /* 0x000000000008781c */ /* 0x000fe40003f4f018 */
[----:B------:R-:W-:Y:S02]  /*6020*/  LEA.HI R39, R36, R36, RZ, 0x1 ;  /* 0x0000002424277211 */ /* 0x000fe400078f08ff */
[----:B------:R-:W-:Y:S02]  /*6030*/  SEL R3, RZ, 0xffffffff, P4 ;  /* 0xffffffffff037807 */ /* 0x000fe40002000000 */
[----:B------:R-:W-:Y:S01]  /*6040*/  P2R R102, PR, RZ, 0x40 ;  /* 0x00000040ff667803 */ /* 0x000fe20000000000 */
[C---:B-1----:R-:W-:Y:S01]  /*6050*/  IMAD.SHL.U32 R0, R39.reuse, 0x80, RZ ;  /* 0x0000008027007824 */ /* 0x042fe200078e00ff */
[----:B------:R-:W-:Y:S03]  /*6060*/  LOP3.LUT R39, R39, 0xffe, RZ, 0xc0, !PT ;  /* 0x00000ffe27277812 */ /* 0x000fe600078ec0ff */
[----:B------:R-:W-:Y:S02]  /*6070*/  @P6 SHF.L.U32 R5, R91, 0x1f, RZ ;  /* 0x0000001f5b056819 */ /* 0x000fe400000006ff */
[----:B------:R-:W-:Y:S01]  /*6080*/  @P2 SEL R3, R6, R3, !P3 ;  /* 0x0000000306032207 */ /* 0x000fe20005800000 */
[----:B------:R-:W-:Y:S01]  /*6090*/  IMAD.IADD R39, R36, 0x1, -R39 ;  /* 0x0000000124277824 */ /* 0x000fe200078e0a27 */
[----:B------:R-:W1:Y:S01]  /*60a0*/  @P6 SYNCS.PHASECHK.TRANS64.TRYWAIT P1, [R2+URZ+0x50], R5 ;  /* 0x00005005020065a7 */ /* 0x000e6200080211ff */
[----:B------:R-:W-:Y:S02]  /*60b0*/  LOP3.LUT R0, R0, 0xffffff00, RZ, 0xc0, !PT ;  /* 0xffffff0000007812 */ /* 0x000fe400078ec0ff */
[----:B------:R-:W-:Y:S03]  /*60c0*/  LOP3.LUT R3, R3, 0x1, RZ, 0xc0, !PT ;  /* 0x0000000103037812 */ /* 0x000fe600078ec0ff */
[----:B------:R-:W-:Y:S01]  /*60d0*/  IMAD.IADD R0, R37, 0x1, R0 ;  /* 0x0000000125007824 */ /* 0x000fe200078e0200 */
[----:B------:R-:W-:Y:S03]  /*60e0*/  ISETP.NE.U32.AND P5, PT, R3, 0x1, PT ;  /* 0x000000010300780c */ /* 0x000fe60003fa5070 */
[----:B------:R-:W-:Y:S01]  /*60f0*/  IMAD R39, R39, 0x100000, R0 ;  /* 0x0010000027277824 */ /* 0x000fe200078e0200 */
[----:B------:R-:W-:Y:S01]  /*6100*/  P2R R101, PR, RZ, 0x20 ;  /* 0x00000020ff657803 */ /* 0x000fe20000000000 */
[----:B------:R2:W4:Y:S01]  /*6110*/  SYNCS.PHASECHK.TRANS64.TRYWAIT P0, [R71+URZ+0xc0], R4 ;  /* 0x0000c004470075a7 */ /* 0x00052200080011ff */
[----:B-1----:R-:W-:Y:S01]  /*6120*/  @P6 SEL R100, RZ, 0x1, !P1 ;  /* 0x00000001ff646807 */ /* 0x002fe20004800000 */
[----:B--2---:R-:W-:Y:S06]  /*6130*/  @!P6 BRA `(.L_x_99) ;  /* 0x000000000080e947 */ /* 0x004fec0003800000 */
[----:B------:R-:W-:Y:S01]  /*6140*/  @P5 IMAD R6, R93, 0x1000, R84 ;  /* 0x000010005d065824 */ /* 0x000fe200078e0254 */
[----:B------:R-:W1:Y:S01]  /*6150*/  S2R R0, SR_CgaCtaId ;  /* 0x0000000000007919 */ /* 0x000e620000008800 */
[----:B------:R-:W-:Y:S01]  /*6160*/  ISETP.NE.AND P1, PT, R100, RZ, PT ;  /* 0x000000ff6400720c */ /* 0x000fe20003f25270 */
[----:B------:R-:W-:Y:S01]  /*6170*/  BSSY B0, `(.L_x_100) ;  /* 0x000000b000007945 */ /* 0x000fe20003800000 */
[----:B------:R-:W-:Y:S01]  /*6180*/  @P5 VIADD R5, R6, UR44 ;  /* 0x0000002c06055c36 */ /* 0x000fe20008000000 */
[----:B------:R-:W-:Y:S02]  /*6190*/  CS2R R74, SRZ ;  /* 0x00000000004a7805 */ /* 0x000fe4000001ff00 */
[----:B------:R-:W-:Y:S02]  /*61a0*/  CS2R R72, SRZ ;  /* 0x0000000000487805 */ /* 0x000fe4000001ff00 */
[----:B------:R-:W-:Y:S01]  /*61b0*/  CS2R R78, SRZ ;  /* 0x00000000004e7805 */ /* 0x000fe2000001ff00 */
[----:B------:R-:W-:Y:S01]  /*61c0*/  @P5 IMAD R5, R95, -0x10, R5 ;  /* 0xfffffff05f055824 */ /* 0x000fe200078e0205 */
[----:B------:R-:W-:Y:S04]  /*61d0*/  CS2R R76, SRZ ;  /* 0x00000000004c7805 */ /* 0x000fe8000001ff00 */
[----:B------:R-:W-:Y:S05]  /*61e0*/  @P1 BRA `(.L_x_101) ;  /* 0x00000000000c1947 */ /* 0x000fea0003800000 */
[----:B------:R-:W-:Y:S04]  /*61f0*/  SHF.L.U32 R3, R91, 0x1f, RZ ;  /* 0x0000001f5b037819 */ /* 0x000fe800000006ff */
[----:B------:R-:W2:Y:S02]  /*6200*/  SYNCS.PHASECHK.TRANS64.TRYWAIT P1, [R2+URZ+0x50], R3 ;  /* 0x00005003020075a7 */ /* 0x000ea400080211ff */
[----:B--2---:R-:W-:Y:S05]  /*6210*/  @!P1 BRA `(.L_x_102) ;  /* 0x0000004000209947 */ /* 0x004fea0003800000 */
.L_x_101:
[----:B------:R-:W-:Y:S05]  /*6220*/  BSYNC B0 ;  /* 0x0000000000007941 */ /* 0x000fea0003800000 */
.L_x_100:
[----:B------:R-:W-:Y:S01]  /*6230*/  ISETP.NE.AND P1, PT, R101, RZ, PT ;  /* 0x000000ff6500720c */ /* 0x000fe20003f25270 */
[----:B--2---:R-:W-:Y:S02]  /*6240*/  VIADD R3, R2, 0x70 ;  /* 0x0000007002037836 */ /* 0x004fe40000000000 */
[----:B------:R-:W-:Y:S03]  /*6250*/  VIADD R93, R93, 0x1 ;  /* 0x000000015d5d7836 */ /* 0x000fe60000000000 */
[----:B-1----:R-:W-:Y:S07]  /*6260*/  PRMT R0, R0, 0x654, R3 ;  /* 0x0000065400007816 */ /* 0x002fee0000000003 */
[----:B------:R1:W2:Y:S04]  /*6270*/  @P1 LDS.128 R72, [R6+UR44+0x200] ;  /* 0x0002002c06481984 */ /* 0x0002a80008000c00 */
[----:B------:R1:W1:Y:S01]  /*6280*/  @P1 LDS.128 R76, [R5+0x210] ;  /* 0x00021000054c1984 */ /* 0x0002620000000c00 */
[C---:B------:R-:W-:Y:S01]  /*6290*/  ISETP.NE.AND P1, PT, R93.reuse, 0x4, PT ;  /* 0x000000045d00780c */ /* 0x040fe20003f25270 */
[----:B------:R-:W-:Y:S01]  /*62a0*/  @!PT LDS RZ, [RZ] ;  /* 0x00000000fffff984 */ /* 0x000fe20000000800 */
[----:B------:R-:W-:Y:S01]  /*62b0*/  @!PT LDS RZ, [RZ] ;  /* 0x00000000fffff984 */ /* 0x000fe20000000800 */
[----:B------:R-:W-:Y:S01]  /*62c0*/  @!PT LDS RZ, [RZ] ;  /* 0x00000000fffff984 */ /* 0x000fe20000000800 */
[----:B------:R-:W-:Y:S01]  /*62d0*/  @!PT LDS RZ, [RZ] ;  /* 0x00000000fffff984 */ /* 0x000fe20000000800 */
[----:B------:R5:W-:Y:S06]  /*62e0*/  MEMBAR.ALL.CTA ;  /* 0x0000000000007992 */ /* 0x000bec0000008000 */
[----:B-----5:R-:W5:Y:S01]  /*62f0*/  FENCE.VIEW.ASYNC.S ;  /* 0x00000000000073c6 */ /* 0x020f620000000000 */
[----:B------:R-:W-:Y:S01]  /*6300*/  SEL R93, R93, RZ, P1 ;  /* 0x000000ff5d5d7207 */ /* 0x000fe20000800000 */
[----:B-----5:R5:W-:Y:S02]  /*6310*/  SYNCS.ARRIVE.TRANS64.RED.A1T0 RZ, [R0+URZ], RZ ;  /* 0x000000ff00ff79a7 */ /* 0x020be400081004ff */
[----:B-----5:R-:W-:Y:S04]  /*6320*/  SEL R0, RZ, 0x1, P1 ;  /* 0x00000001ff007807 */ /* 0x020fe80000800000 */
[----:B--2---:R-:W-:Y:S02]  /*6330*/  LOP3.LUT R91, R91, R0, RZ, 0x3c, !PT ;  /* 0x000000005b5b7212 */ /* 0x004fe400078e3cff */
.L_x_99:
[----:B------:R-:W-:Y:S05]  /*6340*/  BSYNC B1 ;  /* 0x0000000000017941 */ /* 0x000fea0003800000 */
.L_x_98:
[----:B------:R-:W-:Y:S04]  /*6350*/  SHF.R.U32.HI R3, RZ, 0x15, R39 ;  /* 0x00000015ff037819 */ /* 0x000fe80000011627 */
[----:B------:R-:W-:Y:S01]  /*6360*/  LOP3.LUT P1, RZ, R3, 0x3, R86, 0x48, !PT ;  /* 0x0000000303ff7812 */ /* 0x000fe20007824856 */
[----:B------:R-:W-:Y:S01]  /*6370*/  @!UPT UIADD3 URZ, UPT, UPT, URZ, URZ, URZ ;  /* 0x000000fffffff290 */ /* 0x000fe2000fffe0ff */
[----:B----4-:R-:W-:Y:S11]  /*6380*/  @P0 BRA `(.L_x_103) ;  /* 0x0000000000080947 */ /* 0x010ff60003800000 */
[----:B------:R-:W2:Y:S02]  /*6390*/  SYNCS.PHASECHK.TRANS64.TRYWAIT P0, [R71+URZ+0xc0], R4 ;  /* 0x0000c004470075a7 */ /* 0x000ea400080011ff */
[----:B--2---:R-:W-:Y:S05]  /*63a0*/  @!P0 BRA `(.L_x_104) ;  /* 0x0000003c00d08947 */ /* 0x004fea0003800000 */
.L_x_103:
[----:B------:R-:W-:Y:S05]  /*63b0*/  @!P1 BRA `(.L_x_105) ;  /* 0x0000000000409947 */ /* 0x000fea0003800000 */
[----:B------:R-:W1:Y:S01]  /*63c0*/  LDCU.64 UR8, c[0x4][0x78] ;  /* 0x01000f00ff0877ac */ /* 0x000e620008000a00 */
[----:B------:R-:W-:Y:S01]  /*63d0*/  MOV R3, 0x0 ;  /* 0x0000000000037802 */ /* 0x000fe20000000f00 */
[----:B------:R-:W-:Y:S02]  /*63e0*/  HFMA2 R12, -RZ, RZ, 0, 5.9604644775390625e-08 ;  /* 0x00000001ff0c7431 */ /* 0x000fe400000001ff */
[----:B------:R-:W-:Y:S02]  /*63f0*/  IMAD.MOV.U32 R8, RZ, RZ, 0x192 ;  /* 0x00000192ff087424 */ /* 0x000fe400078e00ff */
[----:B------:R-:W-:Y:S01]  /*6400*/  IMAD.MOV.U32 R13, RZ, RZ, RZ ;  /* 0x000000ffff0d7224 */ /* 0x000fe200078e00ff */
[----:B------:R-:W4:Y:S01]  /*6410*/  LDCU.64 UR6, c[0x4][0x80] ;  /* 0x01001000ff0677ac */ /* 0x000f220008000a00 */
[----:B------:R-:W3:Y:S01]  /*6420*/  LDC.64 R2, c[0x4][R3] ;  /* 0x0100000003027b82 */ /* 0x000ee20000000a00 */
[----:B------:R-:W5:Y:S01]  /*6430*/  LDCU.64 UR4, c[0x4][0x18] ;  /* 0x01000300ff0477ac */ /* 0x000f620008000a00 */
[----:B-1----:R-:W-:Y:S01]  /*6440*/  MOV R5, UR9 ;  /* 0x0000000900057c02 */ /* 0x002fe20008000f00 */
[----:B--2---:R-:W-:Y:S01]  /*6450*/  IMAD.U32 R4, RZ, RZ, UR8 ;  /* 0x00000008ff047e24 */ /* 0x004fe2000f8e00ff */
[----:B----4-:R-:W-:Y:S01]  /*6460*/  MOV R7, UR7 ;  /* 0x0000000700077c02 */ /* 0x010fe20008000f00 */
[----:B------:R-:W-:Y:S01]  /*6470*/  IMAD.U32 R6, RZ, RZ, UR6 ;  /* 0x00000006ff067e24 */ /* 0x000fe2000f8e00ff */
[----:B-----5:R-:W-:Y:S01]  /*6480*/  MOV R11, UR5 ;  /* 0x00000005000b7c02 */ /* 0x020fe20008000f00 */
[----:B------:R-:W-:Y:S02]  /*6490*/  IMAD.U32 R10, RZ, RZ, UR4 ;  /* 0x00000004ff0a7e24 */ /* 0x000fe4000f8e00ff */
[----:B------:R-:W-:Y:S07]  /*64a0*/  LEPC R20, `(.L_x_105) ;  /* 0x000000001014794e */ /* 0x000fee0000000000 */
[----:B---3--:R-:W-:Y:S05]  /*64b0*/  CALL.ABS.NOINC R2 ;  /* 0x0000000002007343 */ /* 0x008fea0003c00000 */
.L_x_105:
[-C--:B------:R-:W-:Y:S01]  /*64c0*/  F2FP.F16.E4M3.UNPACK_B R42, R72.reuse ;  /* 0x00000048ff2a723e */ /* 0x080fe200020006ff */
[----:B------:R-:W-:Y:S05]  /*64d0*/  WARPSYNC.ALL ;  /* 0x0000000000007948 */ /* 0x000fea0003800000 */
[----:B------:R-:W-:Y:S01]  /*64e0*/  R2UR UR4, R39 ;  /* 0x00000000270472ca */ /* 0x000fe200000e0000 */
[--C-:B------:R-:W-:Y:S01]  /*64f0*/  HADD2.F32 R40, -RZ, R42.reuse.H0_H0 ;  /* 0x2000002aff287230 */ /* 0x100fe20000004100 */
[----:B------:R-:W-:Y:S01]  /*6500*/  F2FP.F16.E4M3.UNPACK_B R43, R72.H1 ;  /* 0x00000048ff2b723e */ /* 0x000fe200030006ff */
[----:B------:R-:W-:Y:S01]  /*6510*/  HADD2.F32 R42, -RZ, R42.H1_H1 ;  /* 0x3000002aff2a7230 */ /* 0x000fe20000004100 */
[-C--:B------:R-:W-:Y:S01]  /*6520*/  F2FP.F16.E4M3.UNPACK_B R45, R73.reuse ;  /* 0x00000049ff2d723e */ /* 0x080fe200020006ff */
[----:B------:R-:W-:Y:S01]  /*6530*/  BSSY.RECONVERGENT B0, `(.L_x_106) ;  /* 0x0000099000007945 */ /* 0x000fe20003800200 */
[----:B------:R-:W-:Y:S01]  /*6540*/  F2FP.F16.E4M3.UNPACK_B R47, R73.H1 ;  /* 0x00000049ff2f723e */ /* 0x000fe200030006ff */
[--C-:B------:R-:W-:Y:S01]  /*6550*/  HADD2.F32 R44, -RZ, R43.reuse.H0_H0 ;  /* 0x2000002bff2c7230 */ /* 0x100fe20000004100 */
[-C--:B------:R-:W-:Y:S01]  /*6560*/  F2FP.F16.E4M3.UNPACK_B R49, R74.reuse ;  /* 0x0000004aff31723e */ /* 0x080fe200020006ff */
[----:B------:R-:W-:Y:S01]  /*6570*/  HADD2.F32 R46, -RZ, R43.H1_H1 ;  /* 0x3000002bff2e7230 */ /* 0x000fe20000004100 */
[----:B------:R-:W-:Y:S01]  /*6580*/  F2FP.F16.E4M3.UNPACK_B R51, R74.H1 ;  /* 0x0000004aff33723e */ /* 0x000fe200030006ff */
[--C-:B------:R-:W-:Y:S01]  /*6590*/  HADD2.F32 R43, -RZ, R45.reuse.H0_H0 ;  /* 0x2000002dff2b7230 */ /* 0x100fe20000004100 */
[-C--:B------:R-:W-:Y:S01]  /*65a0*/  F2FP.F16.E4M3.UNPACK_B R53, R75.reuse ;  /* 0x0000004bff35723e */ /* 0x080fe200020006ff */
[----:B-12---:R-:W-:Y:S01]  /*65b0*/  LDTM.16dp32bit_t0_t15.x32 R4, tmem[UR4] ;  /* 0x00000004000479ee */ /* 0x006fe20008a80000 */
[----:B------:R-:W3:Y:S01]  /*65c0*/  LDTM.16dp32bit_t16_t31.x32 R4, tmem[UR4+0x20] ;  /* 0x00002004000479ee */ /* 0x000ee20008aa0000 */
[----:B------:R-:W-:Y:S01]  /*65d0*/  IADD3 R112, PT, PT, R84, UR44, RZ ;  /* 0x0000002c54707c10 */ /* 0x000fe2000fffe0ff */
[----:B------:R-:W-:Y:S01]  /*65e0*/  HADD2.F32 R48, -RZ, R45.H1_H1 ;  /* 0x3000002dff307230 */ /* 0x000fe20000004100 */
[----:B------:R-:W-:Y:S01]  /*65f0*/  SHF.L.U32 R103, R90, 0x4, RZ ;  /* 0x000000045a677819 */ /* 0x000fe200000006ff */
[----:B------:R-:W-:Y:S01]  /*6600*/  HADD2.F32 R52, -RZ, R49.H1_H1 ;  /* 0x30000031ff347230 */ /* 0x000fe20000004100 */
[----:B------:R-:W-:Y:S01]  /*6610*/  F2FP.F16.E4M3.UNPACK_B R55, R75.H1 ;  /* 0x0000004bff37723e */ /* 0x000fe200030006ff */
[----:B------:R-:W-:Y:S01]  /*6620*/  HADD2.F32 R56, -RZ, R53.H1_H1 ;  /* 0x30000035ff387230 */ /* 0x000fe20000004100 */
[-C--:B------:R-:W-:Y:S01]  /*6630*/  F2FP.F16.E4M3.UNPACK_B R57, R76.reuse ;  /* 0x0000004cff39723e */ /* 0x080fe200020006ff */
[--C-:B------:R-:W-:Y:S01]  /*6640*/  HADD2.F32 R45, -RZ, R47.reuse.H0_H0 ;  /* 0x2000002fff2d7230 */ /* 0x100fe20000004100 */
[----:B------:R-:W-:Y:S01]  /*6650*/  F2FP.F16.E4M3.UNPACK_B R59, R76.H1 ;  /* 0x0000004cff3b723e */ /* 0x000fe200030006ff */
[----:B------:R-:W-:Y:S01]  /*6660*/  HADD2.F32 R50, -RZ, R47.H1_H1 ;  /* 0x3000002fff327230 */ /* 0x000fe20000004100 */
[-C--:B------:R-:W-:Y:S01]  /*6670*/  F2FP.F16.E4M3.UNPACK_B R61, R77.reuse ;  /* 0x0000004dff3d723e */ /* 0x080fe200020006ff */
[----:B------:R-:W-:Y:S01]  /*6680*/  HADD2.F32 R47, -RZ, R49.H0_H0 ;  /* 0x20000031ff2f7230 */ /* 0x000fe20000004100 */
[----:B------:R-:W-:Y:S01]  /*6690*/  F2FP.F16.E4M3.UNPACK_B R63, R77.H1 ;  /* 0x0000004dff3f723e */ /* 0x000fe200030006ff */
[----:B------:R-:W-:Y:S01]  /*66a0*/  HADD2.F32 R60, -RZ, R57.H1_H1 ;  /* 0x30000039ff3c7230 */ /* 0x000fe20000004100 */
[-C--:B------:R-:W-:Y:S01]  /*66b0*/  F2FP.F16.E4M3.UNPACK_B R65, R78.reuse ;  /* 0x0000004eff41723e */ /* 0x080fe200020006ff */
[----:B------:R-:W-:Y:S01]  /*66c0*/  HADD2.F32 R64, -RZ, R61.H1_H1 ;  /* 0x3000003dff407230 */ /* 0x000fe20000004100 */
[----:B------:R-:W-:Y:S01]  /*66d0*/  F2FP.F16.E4M3.UNPACK_B R67, R78.H1 ;  /* 0x0000004eff43723e */ /* 0x000fe200030006ff */
[----:B------:R-:W-:Y:S01]  /*66e0*/  HADD2.F32 R49, -RZ, R51.H0_H0 ;  /* 0x20000033ff317230 */ /* 0x000fe20000004100 */
[----:B------:R-:W-:Y:S01]  /*66f0*/  ISETP.NE.AND P0, PT, R97, RZ, PT ;  /* 0x000000ff6100720c */ /* 0x000fe20003f05270 */
[----:B------:R-:W-:Y:S01]  /*6700*/  HADD2.F32 R68, -RZ, R65.H1_H1 ;  /* 0x30000041ff447230 */ /* 0x000fe20000004100 */
[----:B------:R-:W-:Y:S01]  /*6710*/  ISETP.NE.AND P6, PT, R102, RZ, PT ;  /* 0x000000ff6600720c */ /* 0x000fe20003fc5270 */
[----:B------:R-:W-:Y:S02]  /*6720*/  HADD2.F32 R54, -RZ, R51.H1_H1 ;  /* 0x30000033ff367230 */ /* 0x000fe40000004100 */
[C---:B---3--:R-:W-:Y:S01]  /*6730*/  FMUL R0, R38.reuse, R4 ;  /* 0x0000000426007220 */ /* 0x048fe20000400000 */
[C---:B------:R-:W-:Y:S01]  /*6740*/  FMUL R2, R38.reuse, R5 ;  /* 0x0000000526027220 */ /* 0x040fe20000400000 */
[C---:B------:R-:W-:Y:S01]  /*6750*/  FMUL R4, R38.reuse, R8 ;  /* 0x0000000826047220 */ /* 0x040fe20000400000 */
[C---:B------:R-:W-:Y:S01]  /*6760*/  FMUL R5, R38.reuse, R9 ;  /* 0x0000000926057220 */ /* 0x040fe20000400000 */
[C---:B------:R-:W-:Y:S01]  /*6770*/  FFMA R0, R41.reuse, R40, R0 ;  /* 0x0000002829007223 */ /* 0x040fe20000000000 */
[C---:B------:R-:W-:Y:S01]  /*6780*/  FFMA R2, R41.reuse, R42, R2 ;  /* 0x0000002a29027223 */ /* 0x040fe20000000002 */
[C---:B------:R-:W-:Y:S01]  /*6790*/  FMUL R8, R38.reuse, R12 ;  /* 0x0000000c26087220 */ /* 0x040fe20000400000 */
[C---:B------:R-:W-:Y:S01]  /*67a0*/  FMUL R9, R38.reuse, R13 ;  /* 0x0000000d26097220 */ /* 0x040fe20000400000 */
[----:B------:R-:W-:Y:S02]  /*67b0*/  HADD2.F32 R51, -RZ, R53.H0_H0 ;  /* 0x20000035ff337230 */ /* 0x000fe40000004100 */
[C---:B------:R-:W-:Y:S01]  /*67c0*/  FMUL R12, R38.reuse, R16 ;  /* 0x00000010260c7220 */ /* 0x040fe20000400000 */
        /* <DEDUP_REMOVED lines=13> */
[C---:B------:R-:W-:Y:S01]  /*68a0*/  FFMA R3, R41.reuse, R44, R3 ;  /* 0x0000002c29037223 */ /* 0x040fe20000000003 */
[----:B------:R-:W-:Y:S01]  /*68b0*/  F2FP.F16.E4M3.UNPACK_B R40, R79 ;  /* 0x0000004fff28723e */ /* 0x000fe200020006ff */
[C---:B------:R-:W-:Y:S01]  /*68c0*/  FFMA R7, R41.reuse, R46, R7 ;  /* 0x0000002e29077223 */ /* 0x040fe20000000007 */
[C---:B------:R-:W-:Y:S01]  /*68d0*/  FFMA R4, R41.reuse, R43, R4 ;  /* 0x0000002b29047223 */ /* 0x040fe20000000004 */
[----:B------:R-:W-:Y:S01]  /*68e0*/  F2FP.F16.E4M3.UNPACK_B R42, R79.H1 ;  /* 0x0000004fff2a723e */ /* 0x000fe200030006ff */
[C---:B------:R-:W-:Y:S01]  /*68f0*/  FFMA R5, R41.reuse, R48, R5 ;  /* 0x0000003029057223 */ /* 0x040fe20000000005 */
[----:B------:R-:W-:Y:S01]  /*6900*/  FFMA R6, R41, R45, R6 ;  /* 0x0000002d29067223 */ /* 0x000fe20000000006 */
[----:B------:R-:W-:Y:S01]  /*6910*/  F2FP.SATFINITE.E4M3.F32.PACK_AB_MERGE_C R99, R7, R3, RZ ;  /* 0x000000030763723e */ /* 0x000fe200048070ff */
[C---:B------:R-:W-:Y:S01]  /*6920*/  FFMA R11, R41.reuse, R50, R11 ;  /* 0x00000032290b7223 */ /* 0x040fe2000000000b */
[C---:B------:R-:W-:Y:S01]  /*6930*/  FFMA R8, R41.reuse, R47, R8 ;  /* 0x0000002f29087223 */ /* 0x040fe20000000008 */
[----:B------:R-:W-:Y:S01]  /*6940*/  FMUL R10, R38, R14 ;  /* 0x0000000e260a7220 */ /* 0x000fe20000400000 */
[----:B------:R-:W-:Y:S01]  /*6950*/  F2FP.SATFINITE.E4M3.F32.PACK_AB_MERGE_C R104, R2, R0, R99 ;  /* 0x000000000268723e */ /* 0x000fe20004807063 */
[----:B------:R-:W-:Y:S01]  /*6960*/  FFMA R9, R41, R52, R9 ;  /* 0x0000003429097223 */ /* 0x000fe20000000009 */
[----:B------:R-:W-:Y:S01]  /*6970*/  F2FP.SATFINITE.E4M3.F32.PACK_AB_MERGE_C R105, R11, R6, RZ ;  /* 0x000000060b69723e */ /* 0x000fe200048070ff */
[----:B------:R-:W-:Y:S01]  /*6980*/  FFMA R10, R41, R49, R10 ;  /* 0x00000031290a7223 */ /* 0x000fe2000000000a */
[----:B------:R-:W-:Y:S01]  /*6990*/  IADD3 R99, PT, PT, R112, R103, RZ ;  /* 0x0000006770637210 */ /* 0x000fe20007ffe0ff */
[C---:B------:R-:W-:Y:S01]  /*69a0*/  FMUL R15, R38.reuse, R15 ;  /* 0x0000000f260f7220 */ /* 0x040fe20000400000 */
[--C-:B------:R-:W-:Y:S01]  /*69b0*/  HADD2.F32 R53, -RZ, R55.reuse.H0_H0 ;  /* 0x20000037ff357230 */ /* 0x100fe20000004100 */
[----:B------:R-:W-:Y:S01]  /*69c0*/  F2FP.SATFINITE.E4M3.F32.PACK_AB_MERGE_C R105, R5, R4, R105 ;  /* 0x000000040569723e */ /* 0x000fe20004807069 */
[----:B------:R-:W-:Y:S02]  /*69d0*/  HADD2.F32 R58, -RZ, R55.H1_H1 ;  /* 0x30000037ff3a7230 */ /* 0x000fe40000004100 */
[C---:B------:R-:W-:Y:S01]  /*69e0*/  FFMA R15, R41.reuse, R54, R15 ;  /* 0x00000036290f7223 */ /* 0x040fe2000000000f */
[C---:B------:R-:W-:Y:S01]  /*69f0*/  FFMA R12, R41.reuse, R51, R12 ;  /* 0x00000033290c7223 */ /* 0x040fe2000000000c */
[C---:B------:R-:W-:Y:S01]  /*6a00*/  FFMA R13, R41.reuse, R56, R13 ;  /* 0x00000038290d7223 */ /* 0x040fe2000000000d */
[----:B------:R-:W-:Y:S02]  /*6a10*/  HADD2.F32 R55, -RZ, R57.H0_H0 ;  /* 0x20000039ff377230 */ /* 0x000fe40000004100 */
[C---:B------:R-:W-:Y:S01]  /*6a20*/  FMUL R14, R38.reuse, R18 ;  /* 0x00000012260e7220 */ /* 0x040fe20000400000 */
[C---:B------:R-:W-:Y:S01]  /*6a30*/  FMUL R19, R38.reuse, R19 ;  /* 0x0000001326137220 */ /* 0x040fe20000400000 */
[--C-:B------:R-:W-:Y:S02]  /*6a40*/  HADD2.F32 R57, -RZ, R59.reuse.H0_H0 ;  /* 0x2000003bff397230 */ /* 0x100fe40000004100 */
[C---:B------:R-:W-:Y:S01]  /*6a50*/  FMUL R18, R38.reuse, R22 ;  /* 0x0000001626127220 */ /* 0x040fe20000400000 */
[C---:B------:R-:W-:Y:S01]  /*6a60*/  FFMA R14, R41.reuse, R53, R14 ;  /* 0x00000035290e7223 */ /* 0x040fe2000000000e */
[----:B------:R-:W-:Y:S02]  /*6a70*/  HADD2.F32 R62, -RZ, R59.H1_H1 ;  /* 0x3000003bff3e7230 */ /* 0x000fe40000004100 */
[C---:B------:R-:W-:Y:S01]  /*6a80*/  FFMA R19, R41.reuse, R58, R19 ;  /* 0x0000003a29137223 */ /* 0x040fe20000000013 */
[----:B------:R-:W-:Y:S02]  /*6a90*/  HADD2.F32 R59, -RZ, R61.H0_H0 ;  /* 0x2000003dff3b7230 */ /* 0x000fe40000004100 */
[C---:B------:R-:W-:Y:S01]  /*6aa0*/  FMUL R23, R38.reuse, R23 ;  /* 0x0000001726177220 */ /* 0x040fe20000400000 */
[C---:B------:R-:W-:Y:S01]  /*6ab0*/  FFMA R16, R41.reuse, R55, R16 ;  /* 0x0000003729107223 */ /* 0x040fe20000000010 */
[C---:B------:R-:W-:Y:S01]  /*6ac0*/  FFMA R17, R41.reuse, R60, R17 ;  /* 0x0000003c29117223 */ /* 0x040fe20000000011 */
[--C-:B------:R-:W-:Y:S02]  /*6ad0*/  HADD2.F32 R61, -RZ, R63.reuse.H0_H0 ;  /* 0x2000003fff3d7230 */ /* 0x100fe40000004100 */
[C---:B------:R-:W-:Y:S01]  /*6ae0*/  FFMA R18, R41.reuse, R57, R18 ;  /* 0x0000003929127223 */ /* 0x040fe20000000012 */
[----:B------:R-:W-:Y:S02]  /*6af0*/  HADD2.F32 R66, -RZ, R63.H1_H1 ;  /* 0x3000003fff427230 */ /* 0x000fe40000004100 */
[C---:B------:R-:W-:Y:S01]  /*6b00*/  FMUL R22, R38.reuse, R26 ;  /* 0x0000001a26167220 */ /* 0x040fe20000400000 */
[----:B------:R-:W-:Y:S02]  /*6b10*/  HADD2.F32 R63, -RZ, R65.H0_H0 ;  /* 0x20000041ff3f7230 */ /* 0x000fe40000004100 */
[C---:B------:R-:W-:Y:S01]  /*6b20*/  FFMA R23, R41.reuse, R62, R23 ;  /* 0x0000003e29177223 */ /* 0x040fe20000000017 */
[C---:B------:R-:W-:Y:S01]  /*6b30*/  FMUL R27, R38.reuse, R27 ;  /* 0x0000001b261b7220 */ /* 0x040fe20000400000 */
[C---:B------:R-:W-:Y:S01]  /*6b40*/  FFMA R20, R41.reuse, R59, R20 ;  /* 0x0000003b29147223 */ /* 0x040fe20000000014 */
[C---:B------:R-:W-:Y:S01]  /*6b50*/  FFMA R21, R41.reuse, R64, R21 ;  /* 0x0000004029157223 */ /* 0x040fe20000000015 */
[--C-:B------:R-:W-:Y:S02]  /*6b60*/  HADD2.F32 R65, -RZ, R67.reuse.H0_H0 ;  /* 0x20000043ff417230 */ /* 0x100fe40000004100 */
[C---:B------:R-:W-:Y:S01]  /*6b70*/  FFMA R22, R41.reuse, R61, R22 ;  /* 0x0000003d29167223 */ /* 0x040fe20000000016 */
[----:B------:R-:W-:Y:S02]  /*6b80*/  HADD2.F32 R70, -RZ, R67.H1_H1 ;  /* 0x30000043ff467230 */ /* 0x000fe40000004100 */
[C---:B------:R-:W-:Y:S01]  /*6b90*/  FMUL R26, R38.reuse, R30 ;  /* 0x0000001e261a7220 */ /* 0x040fe20000400000 */
[--C-:B------:R-:W-:Y:S02]  /*6ba0*/  HADD2.F32 R67, -RZ, R40.reuse.H0_H0 ;  /* 0x20000028ff437230 */ /* 0x100fe40000004100 */
[C---:B------:R-:W-:Y:S01]  /*6bb0*/  FFMA R27, R41.reuse, R66, R27 ;  /* 0x00000042291b7223 */ /* 0x040fe2000000001b */
[C---:B------:R-:W-:Y:S01]  /*6bc0*/  FMUL R31, R38.reuse, R31 ;  /* 0x0000001f261f7220 */ /* 0x040fe20000400000 */
[C---:B------:R-:W-:Y:S01]  /*6bd0*/  FFMA R24, R41.reuse, R63, R24 ;  /* 0x0000003f29187223 */ /* 0x040fe20000000018 */
[----:B------:R-:W-:Y:S02]  /*6be0*/  HADD2.F32 R40, -RZ, R40.H1_H1 ;  /* 0x30000028ff287230 */ /* 0x000fe40000004100 */
[C---:B------:R-:W-:Y:S01]  /*6bf0*/  FFMA R25, R41.reuse, R68, R25 ;  /* 0x0000004429197223 */ /* 0x040fe20000000019 */
[--C-:B------:R-:W-:Y:S02]  /*6c00*/  HADD2.F32 R69, -RZ, R42.reuse.H0_H0 ;  /* 0x2000002aff457230 */ /* 0x100fe40000004100 */
[C---:B------:R-:W-:Y:S01]  /*6c10*/  FFMA R26, R41.reuse, R65, R26 ;  /* 0x00000041291a7223 */ /* 0x040fe2000000001a */
[----:B------:R-:W-:Y:S02]  /*6c20*/  HADD2.F32 R42, -RZ, R42.H1_H1 ;  /* 0x3000002aff2a7230 */ /* 0x000fe40000004100 */
[C---:B------:R-:W-:Y:S01]  /*6c30*/  FMUL R30, R38.reuse, R34 ;  /* 0x00000022261e7220 */ /* 0x040fe20000400000 */
[----:B------:R-:W-:Y:S01]  /*6c40*/  FFMA R31, R41, R70, R31 ;  /* 0x00000046291f7223 */ /* 0x000fe2000000001f */
[----:B------:R-:W-:Y:S01]  /*6c50*/  FMUL R35, R38, R35 ;  /* 0x0000002326237220 */ /* 0x000fe20000400000 */
[----:B------:R-:W-:Y:S01]  /*6c60*/  F2FP.SATFINITE.E4M3.F32.PACK_AB_MERGE_C R106, R15, R10, RZ ;  /* 0x0000000a0f6a723e */ /* 0x000fe200048070ff */
[----:B------:R-:W-:Y:S01]  /*6c70*/  FFMA R28, R41, R67, R28 ;  /* 0x00000043291c7223 */ /* 0x000fe2000000001c */
[----:B------:R-:W-:Y:S01]  /*6c80*/  F2FP.SATFINITE.E4M3.F32.PACK_AB_MERGE_C R107, R19, R14, RZ ;  /* 0x0000000e136b723e */ /* 0x000fe200048070ff */
[C---:B------:R-:W-:Y:S01]  /*6c90*/  FFMA R29, R41.reuse, R40, R29 ;  /* 0x00000028291d7223 */ /* 0x040fe2000000001d */
[C---:B------:R-:W-:Y:S01]  /*6ca0*/  FFMA R30, R41.reuse, R69, R30 ;  /* 0x00000045291e7223 */ /* 0x040fe2000000001e */
[----:B------:R-:W-:Y:S01]  /*6cb0*/  FFMA R35, R41, R42, R35 ;  /* 0x0000002a29237223 */ /* 0x000fe20000000023 */
[----:B------:R-:W-:Y:S02]  /*6cc0*/  F2FP.SATFINITE.E4M3.F32.PACK_AB_MERGE_C R106, R9, R8, R106 ;  /* 0x00000008096a723e */ /* 0x000fe4000480706a */
[----:B------:R-:W-:Y:S02]  /*6cd0*/  F2FP.SATFINITE.E4M3.F32.PACK_AB_MERGE_C R107, R13, R12, R107 ;  /* 0x0000000c0d6b723e */ /* 0x000fe4000480706b */
[----:B------:R-:W-:Y:S02]  /*6ce0*/  F2FP.SATFINITE.E4M3.F32.PACK_AB_MERGE_C R108, R23, R18, RZ ;  /* 0x00000012176c723e */ /* 0x000fe400048070ff */
[----:B------:R-:W-:Y:S01]  /*6cf0*/  F2FP.SATFINITE.E4M3.F32.PACK_AB_MERGE_C R109, R27, R22, RZ ;  /* 0x000000161b6d723e */ /* 0x000fe200048070ff */
[----:B------:R1:W-:Y:S01]  /*6d00*/  STS.128 [R84+UR44+0x4200], R104 ;  /* 0x0042006854007988 */ /* 0x0003e20008000c2c */
[----:B------:R-:W-:Y:S02]  /*6d10*/  F2FP.SATFINITE.E4M3.F32.PACK_AB_MERGE_C R113, R31, R26, RZ ;  /* 0x0000001a1f71723e */ /* 0x000fe400048070ff */
[----:B------:R-:W-:Y:S02]  /*6d20*/  F2FP.SATFINITE.E4M3.F32.PACK_AB_MERGE_C R114, R35, R30, RZ ;  /* 0x0000001e2372723e */ /* 0x000fe400048070ff */
[----:B------:R-:W-:Y:S02]  /*6d30*/  F2FP.SATFINITE.E4M3.F32.PACK_AB_MERGE_C R108, R17, R16, R108 ;  /* 0x00000010116c723e */ /* 0x000fe4000480706c */
[----:B------:R-:W-:Y:S02]  /*6d40*/  F2FP.SATFINITE.E4M3.F32.PACK_AB_MERGE_C R109, R21, R20, R109 ;  /* 0x00000014156d723e */ /* 0x000fe4000480706d */
[----:B------:R-:W-:Y:S02]  /*6d50*/  F2FP.SATFINITE.E4M3.F32.PACK_AB_MERGE_C R110, R25, R24, R113 ;  /* 0x00000018196e723e */ /* 0x000fe40004807071 */
[----:B------:R-:W-:Y:S02]  /*6d60*/  F2FP.SATFINITE.E4M3.F32.PACK_AB_MERGE_C R111, R29, R28, R114 ;  /* 0x0000001c1d6f723e */ /* 0x000fe40004807072 */
[----:B------:R-:W-:Y:S02]  /*6d70*/  LEA R112, R93, UR44, 0x3 ;  /* 0x0000002c5d707c11 */ /* 0x000fe4000f8e18ff */
[----:B------:R-:W-:Y:S01]  /*6d80*/  @P6 SHF.L.U32 R113, R91, 0x1f, RZ ;  /* 0x0000001f5b716819 */ /* 0x000fe200000006ff */
[----:B------:R1:W-:Y:S01]  /*6d90*/  STS.128 [R99+0x4210], R108 ;  /* 0x0042106c63007388 */ /* 0x0003e20000000c00 */
[----:B------:R-:W-:Y:S01]  /*6da0*/  @!PT LDS RZ, [RZ] ;  /* 0x00000000fffff984 */ /* 0x000fe20000000800 */
[----:B------:R-:W-:Y:S01]  /*6db0*/  @!PT LDS RZ, [RZ] ;  /* 0x00000000fffff984 */ /* 0x000fe20000000800 */
[----:B------:R-:W-:Y:S01]  /*6dc0*/  @!PT LDS RZ, [RZ] ;  /* 0x00000000fffff984 */ /* 0x000fe20000000800 */
[----:B------:R-:W-:Y:S01]  /*6dd0*/  @!PT LDS RZ, [RZ] ;  /* 0x00000000fffff984 */ /* 0x000fe20000000800 */
[----:B------:R2:W-:Y:S07]  /*6de0*/  MEMBAR.ALL.CTA ;  /* 0x0000000000007992 */ /* 0x0005ee0000008000 */
[----:B--2---:R-:W2:Y:S02]  /*6df0*/  FENCE.VIEW.ASYNC.S ;  /* 0x00000000000073c6 */ /* 0x004ea40000000000 */
[----:B--2---:R-:W-:Y:S06]  /*6e00*/  BAR.SYNC.DEFER_BLOCKING 0x1, 0x80 ;  /* 0x0042000000007b1d */ /* 0x004fec0000010000 */
[----:B------:R-:W-:Y:S05]  /*6e10*/  @P0 BRA `(.L_x_107) ;  /* 0x0000000000280947 */ /* 0x000fea0003800000 */
[----:B------:R-:W-:Y:S01]  /*6e20*/  UIADD3 UR4, UPT, UPT, UR44, 0x4200, URZ ;  /* 0x000042002c047890 */ /* 0x000fe2000fffe0ff */
[----:B------:R-:W-:Y:S05]  /*6e30*/  UMOV UR51, UR36 ;  /* 0x0000002400337c82 */ /* 0x000fea0008000000 */
[----:B------:R-:W-:Y:S01]  /*6e40*/  MOV R96, UR4 ;  /* 0x0000000400607c02 */ /* 0x000fe20008000f00 */
[----:B------:R-:W-:Y:S03]  /*6e50*/  UIADD3 UR4, UP0, UPT, UR62, 0x680, URZ ;  /* 0x000006803e047890 */ /* 0x000fe6000ff1e0ff */
[----:B------:R-:W-:Y:S01]  /*6e60*/  R2UR UR48, R96 ;  /* 0x00000000603072ca */ /* 0x000fe200000e0000 */
[----:B------:R-:W-:Y:S11]  /*6e70*/  UIADD3.X UR5, UPT, UPT, URZ, UR63, URZ, UP0, !UPT ;  /* 0x0000003fff057290 */ /* 0x000ff600087fe4ff */
[----:B------:R-:W-:Y:S01]  /*6e80*/  @!UPT UIADD3 URZ, UPT, UPT, URZ, URZ, URZ ;  /* 0x000000fffffff290 */ /* 0x000fe2000fffe0ff */
[----:B------:R2:W-:Y:S01]  /*6e90*/  UTMASTG.3D [UR48], [UR4] ;  /* 0x00000030040073b5 */ /* 0x0005e20008010000 */
[----:B------:R0:W-:Y:S01]  /*6ea0*/  UTMACMDFLUSH ;  /* 0x00000000000079b7 */ /* 0x0001e20000000000 */
[----:B--2---:R-:W-:Y:S04]  /*6eb0*/  DEPBAR.LE SB0, 0x1 ;  /* 0x000080400000791a */ /* 0x004fe80000000000 */
.L_x_107:
[----:B------:R-:W-:Y:S05]  /*6ec0*/  BSYNC.RECONVERGENT B0 ;  /* 0x0000000000007941 */ /* 0x000fea0003800200 */
.L_x_106:
[----:B------:R-:W-:Y:S06]  /*6ed0*/  BAR.SYNC.DEFER_BLOCKING 0x1, 0x80 ;  /* 0x0042000000007b1d */ /* 0x000fec0000010000 */
[----:B------:R-:W2:Y:S01]  /*6ee0*/  @P6 SYNCS.PHASECHK.TRANS64.TRYWAIT P0, [R112+URZ+0x50], R113 ;  /* 0x00005071700065a7 */ /* 0x000ea200080011ff */
[----:B------:R-:W-:Y:S01]  /*6ef0*/  BSSY B1, `(.L_x_108) ;  /* 0x0000020000017945 */ /* 0x000fe20003800000 */
[----:B--2---:R-:W-:Y:S03]  /*6f00*/  @P6 SEL R100, RZ, 0x1, !P0 ;  /* 0x00000001ff646807 */ /* 0x004fe60004000000 */
[----:B------:R-:W-:Y:S05]  /*6f10*/  @!P6 BRA `(.L_x_109) ;  /* 0x000000000074e947 */ /* 0x000fea0003800000 */
[----:B------:R-:W-:Y:S01]  /*6f20*/  ISETP.NE.AND P1, PT, R101, RZ, PT ;  /* 0x000000ff6500720c */ /* 0x000fe20003f25270 */
[----:B------:R-:W2:Y:S01]  /*6f30*/  S2R R0, SR_CgaCtaId ;  /* 0x0000000000007919 */ /* 0x000ea20000008800 */
[----:B------:R-:W-:Y:S01]  /*6f40*/  ISETP.NE.AND P0, PT, R100, RZ, PT ;  /* 0x000000ff6400720c */ /* 0x000fe20003f05270 */
[----:B------:R-:W-:Y:S10]  /*6f50*/  BSSY B0, `(.L_x_110) ;  /* 0x0000008000007945 */ /* 0x000ff40003800000 */
[----:B------:R-:W-:Y:S05]  /*6f60*/  @P1 IMAD R2, R93, 0x1000, R84 ;  /* 0x000010005d021824 */ /* 0x000fea00078e0254 */
[----:B------:R-:W-:Y:S05]  /*6f70*/  @P1 IADD3 R4, PT, PT, R2, UR44, RZ ;  /* 0x0000002c02041c10 */ /* 0x000fea000fffe0ff */
[----:B------:R-:W-:Y:S01]  /*6f80*/  @P1 IMAD.IADD R4, R4, 0x1, R103 ;  /* 0x0000000104041824 */ /* 0x000fe200078e0267 */
[----:B------:R-:W-:Y:S06]  /*6f90*/  @P0 BRA `(.L_x_111) ;  /* 0x00000000000c0947 */ /* 0x000fec0003800000 */
[----:B------:R-:W-:Y:S04]  /*6fa0*/  SHF.L.U32 R3, R91, 0x1f, RZ ;  /* 0x0000001f5b037819 */ /* 0x000fe800000006ff */
[----:B------:R-:W3:Y:S02]  /*6fb0*/  SYNCS.PHASECHK.TRANS64.TRYWAIT P0, [R112+URZ+0x50], R3 ;  /* 0x00005003700075a7 */ /* 0x000ee400080011ff */
[----:B---3--:R-:W-:Y:S05]  /*6fc0*/  @!P0 BRA `(.L_x_112) ;  /* 0x0000003000dc8947 */ /* 0x008fea0003800000 */
.L_x_111:
[----:B------:R-:W-:Y:S05]  /*6fd0*/  BSYNC B0 ;  /* 0x0000000000007941 */ /* 0x000fea0003800000 */
.L_x_110:
[----:B------:R-:W-:Y:S01]  /*6fe0*/  ISETP.NE.AND P0, PT, R101, RZ, PT ;  /* 0x000000ff6500720c */ /* 0x000fe20003f05270 */
[----:B---3--:R-:W-:Y:S02]  /*6ff0*/  VIADD R3, R112, 0x70 ;  /* 0x0000007070037836 */ /* 0x008fe40000000000 */
[----:B------:R-:W-:Y:S03]  /*7000*/  VIADD R93, R93, 0x1 ;  /* 0x000000015d5d7836 */ /* 0x000fe60000000000 */
[----:B--2---:R-:W-:Y:S07]  /*7010*/  PRMT R0, R0, 0x654, R3 ;  /* 0x0000065400007816 */ /* 0x004fee0000000003 */
[----:B------:R2:W3:Y:S04]  /*7020*/  @P0 LDS.128 R72, [R2+UR44+0x200] ;  /* 0x0002002c02480984 */ /* 0x0004e80008000c00 */
[----:B------:R2:W4:Y:S01]  /*7030*/  @P0 LDS.128 R76, [R4+0x210] ;  /* 0x00021000044c0984 */ /* 0x0005220000000c00 */
        /* <DEDUP_REMOVED lines=10> */
[----:B--23--:R-:W-:Y:S02]  /*70e0*/  LOP3.LUT R91, R91, R0, RZ, 0x3c, !PT ;  /* 0x000000005b5b7212 */ /* 0x00cfe400078e3cff */
.L_x_109:
[----:B------:R-:W-:Y:S05]  /*70f0*/  BSYNC B1 ;  /* 0x0000000000017941 */ /* 0x000fea0003800000 */
.L_x_108:
[----:B------:R-:W-:Y:S05]  /*7100*/  VIADD R3, R39, 0x40 ;  /* 0x0000004027037836 */ /* 0x000fea0000000000 */
[----:B------:R-:W-:Y:S04]  /*7110*/  SHF.R.U32.HI R3, RZ, 0x15, R3 ;  /* 0x00000015ff037819 */ /* 0x000fe80000011603 */
[----:B------:R-:W-:Y:S11]  /*7120*/  LOP3.LUT P0, RZ, R3, 0x3, R86, 0x48, !PT ;  /* 0x0000000303ff7812 */ /* 0x000ff60007804856 */
[----:B------:R-:W-:Y:S02]  /*7130*/  @!UPT UIADD3 URZ, UPT, UPT, URZ, URZ, URZ ;  /* 0x000000fffffff290 */ /* 0x000fe4000fffe0ff */
[----:B------:R-:W-:Y:S05]  /*7140*/  @!P0 BRA `(.L_x_113) ;  /* 0x0000000000408947 */ /* 0x000fea0003800000 */
[----:B------:R-:W2:Y:S01]  /*7150*/  LDCU.64 UR8, c[0x4][0x78] ;  /* 0x01000f00ff0877ac */ /* 0x000ea20008000a00 */
[----:B------:R-:W-:Y:S01]  /*7160*/  MOV R3, 0x0 ;  /* 0x0000000000037802 */ /* 0x000fe20000000f00 */
[----:B------:R-:W-:Y:S02]  /*7170*/  HFMA2 R12, -RZ, RZ, 0, 5.9604644775390625e-08 ;  /* 0x00000001ff0c7431 */ /* 0x000fe400000001ff */
[----:B------:R-:W-:Y:S02]  /*7180*/  IMAD.MOV.U32 R8, RZ, RZ, 0x192 ;  /* 0x00000192ff087424 */ /* 0x000fe400078e00ff */
[----:B------:R-:W-:Y:S01]  /*7190*/  IMAD.MOV.U32 R13, RZ, RZ, RZ ;  /* 0x000000ffff0d7224 */ /* 0x000fe200078e00ff */
[----:B------:R-:W3:Y:S01]  /*71a0*/  LDCU.64 UR6, c[0x4][0x80] ;  /* 0x01001000ff0677ac */ /* 0x000ee20008000a00 */
[----:B------:R-:W1:Y:S01]  /*71b0*/  LDC.64 R2, c[0x4][R3] ;  /* 0x0100000003027b82 */ /* 0x000e620000000a00 */
[----:B------:R-:W5:Y:S01]  /*71c0*/  LDCU.64 UR4, c[0x4][0x18] ;  /* 0x01000300ff0477ac */ /* 0x000f620008000a00 */
[----:B--2---:R-:W-:Y:S01]  /*71d0*/  MOV R5, UR9 ;  /* 0x0000000900057c02 */ /* 0x004fe20008000f00 */
[----:B------:R-:W-:Y:S01]  /*71e0*/  IMAD.U32 R4, RZ, RZ, UR8 ;  /* 0x00000008ff047e24 */ /* 0x000fe2000f8e00ff */
[----:B---3--:R-:W-:Y:S01]  /*71f0*/  MOV R7, UR7 ;  /* 0x0000000700077c02 */ /* 0x008fe20008000f00 */
[----:B------:R-:W-:Y:S01]  /*7200*/  IMAD.U32 R6, RZ, RZ, UR6 ;  /* 0x00000006ff067e24 */ /* 0x000fe2000f8e00ff */
[----:B-----5:R-:W-:Y:S01]  /*7210*/  MOV R11, UR5 ;  /* 0x00000005000b7c02 */ /* 0x020fe20008000f00 */
[----:B------:R-:W-:Y:S02]  /*7220*/  IMAD.U32 R10, RZ, RZ, UR4 ;  /* 0x00000004ff0a7e24 */ /* 0x000fe4000f8e00ff */
[----:B------:R-:W-:Y:S07]  /*7230*/  LEPC R20, `(.L_x_113) ;  /* 0x000000001014794e */ /* 0x000fee0000000000 */
[----:B-1--4-:R-:W-:Y:S05]  /*7240*/  CALL.ABS.NOINC R2 ;  /* 0x0000000002007343 */ /* 0x012fea0003c00000 */
.L_x_113:
        /* <DEDUP_REMOVED lines=14> */
[----:B------:R-:W-:Y:S01]  /*7330*/  F2FP.F16.E4M3.UNPACK_B R54, R75 ;  /* 0x0000004bff36723e */ /* 0x000fe200020006ff */
[----:B------:R-:W-:Y:S01]  /*7340*/  LDTM.16dp32bit_t0_t15.x32 R4, tmem[UR4+0x40] ;  /* 0x00004004000479ee */ /* 0x000fe20008a80000 */
[----:B------:R-:W2:Y:S01]  /*7350*/  LDTM.16dp32bit_t16_t31.x32 R4, tmem[UR4+0x60] ;  /* 0x00006004000479ee */ /* 0x000ea20008aa0000 */
[----:B------:R-:W-:Y:S01]  /*7360*/  HADD2.F32 R46, -RZ, R46.H1_H1 ;  /* 0x3000002eff2e7230 */ /* 0x000fe20000004100 */
[----:B----4-:R-:W-:Y:S01]  /*7370*/  F2FP.F16.E4M3.UNPACK_B R58, R76 ;  /* 0x0000004cff3a723e */ /* 0x010fe200020006ff */
[--C-:B------:R-:W-:Y:S01]  /*7380*/  HADD2.F32 R49, -RZ, R50.reuse.H0_H0 ;  /* 0x20000032ff317230 */ /* 0x100fe20000004100 */
[----:B------:R-:W-:Y:S01]  /*7390*/  F2FP.F16.E4M3.UNPACK_B R62, R77 ;  /* 0x0000004dff3e723e */ /* 0x000fe200020006ff */
[----:B------:R-:W-:Y:S01]  /*73a0*/  HADD2.F32 R50, -RZ, R50.H1_H1 ;  /* 0x30000032ff327230 */ /* 0x000fe20000004100 */
[----:B------:R-:W-:Y:S01]  /*73b0*/  F2FP.F16.E4M3.UNPACK_B R66, R78 ;  /* 0x0000004eff42723e */ /* 0x000fe200020006ff */
[--C-:B------:R-:W-:Y:S01]  /*73c0*/  HADD2.F32 R53, -RZ, R54.reuse.H0_H0 ;  /* 0x20000036ff357230 */ /* 0x100fe20000004100 */
[----:B------:R-:W-:Y:S01]  /*73d0*/  F2FP.F16.E4M3.UNPACK_B R70, R79 ;  /* 0x0000004fff46723e */ /* 0x000fe200020006ff */
[----:B------:R-:W-:Y:S01]  /*73e0*/  HADD2.F32 R54, -RZ, R54.H1_H1 ;  /* 0x30000036ff367230 */ /* 0x000fe20000004100 */
[----:B------:R-:W-:Y:S01]  /*73f0*/  F2FP.F16.E4M3.UNPACK_B R56, R75.H1 ;  /* 0x0000004bff38723e */ /* 0x000fe200030006ff */
[--C-:B------:R-:W-:Y:S01]  /*7400*/  HADD2.F32 R57, -RZ, R58.reuse.H0_H0 ;  /* 0x2000003aff397230 */ /* 0x100fe20000004100 */
[----:B------:R-:W-:Y:S01]  /*7410*/  F2FP.F16.E4M3.UNPACK_B R60, R76.H1 ;  /* 0x0000004cff3c723e */ /* 0x000fe200030006ff */
[----:B------:R-:W-:Y:S01]  /*7420*/  HADD2.F32 R58, -RZ, R58.H1_H1 ;  /* 0x3000003aff3a7230 */ /* 0x000fe20000004100 */
[----:B------:R-:W-:Y:S01]  /*7430*/  F2FP.F16.E4M3.UNPACK_B R64, R77.H1 ;  /* 0x0000004dff40723e */ /* 0x000fe200030006ff */
[--C-:B------:R-:W-:Y:S01]  /*7440*/  HADD2.F32 R61, -RZ, R62.reuse.H0_H0 ;  /* 0x2000003eff3d7230 */ /* 0x100fe20000004100 */
[----:B------:R-:W-:Y:S01]  /*7450*/  F2FP.F16.E4M3.UNPACK_B R68, R78.H1 ;  /* 0x0000004eff44723e */ /* 0x000fe200030006ff */
[----:B------:R-:W-:Y:S01]  /*7460*/  HADD2.F32 R62, -RZ, R62.H1_H1 ;  /* 0x3000003eff3e7230 */ /* 0x000fe20000004100 */
[----:B------:R-:W-:Y:S01]  /*7470*/  ISETP.NE.AND P0, PT, R97, RZ, PT ;  /* 0x000000ff6100720c */ /* 0x000fe20003f05270 */
[--C-:B------:R-:W-:Y:S01]  /*7480*/  HADD2.F32 R65, -RZ, R66.reuse.H0_H0 ;  /* 0x20000042ff417230 */ /* 0x100fe20000004100 */
[----:B------:R-:W-:Y:S01]  /*7490*/  ISETP.NE.AND P6, PT, R102, RZ, PT ;  /* 0x000000ff6600720c */ /* 0x000fe20003fc5270 */
[----:B------:R-:W-:Y:S02]  /*74a0*/  HADD2.F32 R66, -RZ, R66.H1_H1 ;  /* 0x30000042ff427230 */ /* 0x000fe40000004100 */
[--C-:B------:R-:W-:Y:S02]  /*74b0*/  HADD2.F32 R69, -RZ, R70.reuse.H0_H0 ;  /* 0x20000046ff457230 */ /* 0x100fe40000004100 */
[C---:B--2---:R-:W-:Y:S01]  /*74c0*/  FMUL R0, R38.reuse, R4 ;  /* 0x0000000426007220 */ /* 0x044fe20000400000 */
[C---:B------:R-:W-:Y:S01]  /*74d0*/  FMUL R2, R38.reuse, R5 ;  /* 0x0000000526027220 */ /* 0x040fe20000400000 */
[C---:B------:R-:W-:Y:S01]  /*74e0*/  FMUL R4, R38.reuse, R8 ;  /* 0x0000000826047220 */ /* 0x040fe20000400000 */
[C---:B------:R-:W-:Y:S01]  /*74f0*/  FMUL R5, R38.reuse, R9 ;  /* 0x0000000926057220 */ /* 0x040fe20000400000 */
[C---:B------:R-:W-:Y:S01]  /*7500*/  FFMA R0, R41.reuse, R40, R0 ;  /* 0x0000002829007223 */ /* 0x040fe20000000000 */
[C---:B------:R-:W-:Y:S01]  /*7510*/  FFMA R2, R41.reuse, R43, R2 ;  /* 0x0000002b29027223 */ /* 0x040fe20000000002 */
        /* <DEDUP_REMOVED lines=10> */
[----:B------:R-:W-:Y:S02]  /*75c0*/  HADD2.F32 R70, -RZ, R70.H1_H1 ;  /* 0x30000046ff467230 */ /* 0x000fe40000004100 */
[C---:B------:R-:W-:Y:S01]  /*75d0*/  FMUL R28, R38.reuse, R32 ;  /* 0x00000020261c7220 */ /* 0x040fe20000400000 */
[C---:B------:R-:W-:Y:S01]  /*75e0*/  FMUL R29, R38.reuse, R33 ;  /* 0x00000021261d7220 */ /* 0x040fe20000400000 */
[C---:B------:R-:W-:Y:S01]  /*75f0*/  FMUL R3, R38.reuse, R6 ;  /* 0x0000000626037220 */ /* 0x040fe20000400000 */
[C---:B------:R-:W-:Y:S01]  /*7600*/  FMUL R7, R38.reuse, R7 ;  /* 0x0000000726077220 */ /* 0x040fe20000400000 */
[--C-:B------:R-:W-:Y:S02]  /*7610*/  HADD2.F32 R47, -RZ, R48.reuse.H0_H0 ;  /* 0x20000030ff2f7230 */ /* 0x100fe40000004100 */
[C---:B------:R-:W-:Y:S01]  /*7620*/  FMUL R6, R38.reuse, R10 ;  /* 0x0000000a26067220 */ /* 0x040fe20000400000 */
[C---:B------:R-:W-:Y:S01]  /*7630*/  FFMA R3, R41.reuse, R42, R3 ;  /* 0x0000002a29037223 */ /* 0x040fe20000000003 */
[----:B------:R-:W-:Y:S02]  /*7640*/  HADD2.F32 R48, -RZ, R48.H1_H1 ;  /* 0x30000030ff307230 */ /* 0x000fe40000004100 */
[C---:B------:R-:W-:Y:S01]  /*7650*/  FFMA R7, R41.reuse, R44, R7 ;  /* 0x0000002c29077223 */ /* 0x040fe20000000007 */
[C---:B------:R-:W-:Y:S01]  /*7660*/  FFMA R4, R41.reuse, R45, R4 ;  /* 0x0000002d29047223 */ /* 0x040fe20000000004 */
[C---:B------:R-:W-:Y:S01]  /*7670*/  FFMA R5, R41.reuse, R46, R5 ;  /* 0x0000002e29057223 */ /* 0x040fe20000000005 */
[----:B------:R-:W-:Y:S01]  /*7680*/  FFMA R6, R41, R47, R6 ;  /* 0x0000002f29067223 */ /* 0x000fe20000000006 */
[----:B------:R-:W-:Y:S01]  /*7690*/  FMUL R11, R38, R11 ;  /* 0x0000000b260b7220 */ /* 0x000fe20000400000 */
[----:B------:R-:W-:Y:S01]  /*76a0*/  F2FP.F16.E4M3.UNPACK_B R40, R79.H1 ;  /* 0x0000004fff28723e */ /* 0x000fe200030006ff */
[--C-:B------:R-:W-:Y:S01]  /*76b0*/  HADD2.F32 R51, -RZ, R52.reuse.H0_H0 ;  /* 0x20000034ff337230 */ /* 0x100fe20000004100 */
[----:B-1----:R-:W-:Y:S01]  /*76c0*/  F2FP.SATFINITE.E4M3.F32.PACK_AB_MERGE_C R105, R7, R3, RZ ;  /* 0x000000030769723e */ /* 0x002fe200048070ff */
[C---:B------:R-:W-:Y:S01]  /*76d0*/  FFMA R11, R41.reuse, R48, R11 ;  /* 0x00000030290b7223 */ /* 0x040fe2000000000b */
[C---:B------:R-:W-:Y:S01]  /*76e0*/  FFMA R8, R41.reuse, R49, R8 ;  /* 0x0000003129087223 */ /* 0x040fe20000000008 */
[----:B------:R-:W-:Y:S01]  /*76f0*/  FFMA R9, R41, R50, R9 ;  /* 0x0000003229097223 */ /* 0x000fe20000000009 */
[----:B------:R-:W-:Y:S01]  /*7700*/  F2FP.SATFINITE.E4M3.F32.PACK_AB_MERGE_C R104, R2, R0, R105 ;  /* 0x000000000268723e */ /* 0x000fe20004807069 */
[----:B------:R-:W-:Y:S01]  /*7710*/  HADD2.F32 R52, -RZ, R52.H1_H1 ;  /* 0x30000034ff347230 */ /* 0x000fe20000004100 */
[----:B------:R-:W-:Y:S01]  /*7720*/  F2FP.SATFINITE.E4M3.F32.PACK_AB_MERGE_C R106, R11, R6, RZ ;  /* 0x000000060b6a723e */ /* 0x000fe200048070ff */
[C---:B------:R-:W-:Y:S01]  /*7730*/  FMUL R10, R38.reuse, R14 ;  /* 0x0000000e260a7220 */ /* 0x040fe20000400000 */
[C---:B------:R-:W-:Y:S01]  /*7740*/  FMUL R15, R38.reuse, R15 ;  /* 0x0000000f260f7220 */ /* 0x040fe20000400000 */
[--C-:B------:R-:W-:Y:S01]  /*7750*/  HADD2.F32 R55, -RZ, R56.reuse.H0_H0 ;  /* 0x20000038ff377230 */ /* 0x100fe20000004100 */
[----:B------:R-:W-:Y:S01]  /*7760*/  F2FP.SATFINITE.E4M3.F32.PACK_AB_MERGE_C R105, R5, R4, R106 ;  /* 0x000000040569723e */ /* 0x000fe2000480706a */
[C---:B------:R-:W-:Y:S01]  /*7770*/  FFMA R10, R41.reuse, R51, R10 ;  /* 0x00000033290a7223 */ /* 0x040fe2000000000a */
[C---:B------:R-:W-:Y:S01]  /*7780*/  FFMA R15, R41.reuse, R52, R15 ;  /* 0x00000034290f7223 */ /* 0x040fe2000000000f */
[C---:B------:R-:W-:Y:S01]  /*7790*/  FFMA R12, R41.reuse, R53, R12 ;  /* 0x00000035290c7223 */ /* 0x040fe2000000000c */
[C---:B------:R-:W-:Y:S01]  /*77a0*/  FFMA R13, R41.reuse, R54, R13 ;  /* 0x00000036290d7223 */ /* 0x040fe2000000000d */
[----:B------:R-:W-:Y:S02]  /*77b0*/  HADD2.F32 R56, -RZ, R56.H1_H1 ;  /* 0x30000038ff387230 */ /* 0x000fe40000004100 */
[C---:B------:R-:W-:Y:S01]  /*77c0*/  FMUL R14, R38.reuse, R18 ;  /* 0x00000012260e7220 */ /* 0x040fe20000400000 */
[C---:B------:R-:W-:Y:S01]  /*77d0*/  FMUL R19, R38.reuse, R19 ;  /* 0x0000001326137220 */ /* 0x040fe20000400000 */
[--C-:B------:R-:W-:Y:S02]  /*77e0*/  HADD2.F32 R59, -RZ, R60.reuse.H0_H0 ;  /* 0x2000003cff3b7230 */ /* 0x100fe40000004100 */
[C---:B------:R-:W-:Y:S01]  /*77f0*/  FMUL R18, R38.reuse, R22 ;  /* 0x0000001626127220 */ /* 0x040fe20000400000 */
[C---:B------:R-:W-:Y:S01]  /*7800*/  FFMA R14, R41.reuse, R55, R14 ;  /* 0x00000037290e7223 */ /* 0x040fe2000000000e */
[----:B------:R-:W-:Y:S02]  /*7810*/  HADD2.F32 R60, -RZ, R60.H1_H1 ;  /* 0x3000003cff3c7230 */ /* 0x000fe40000004100 */
        /* <DEDUP_REMOVED lines=8> */
[C---:B------:R-:W-:Y:S01]  /*78a0*/  FFMA R23, R41.reuse, R60, R23 ;  /* 0x0000003c29177223 */ /* 0x040fe20000000017 */
[C---:B------:R-:W-:Y:S01]  /*78b0*/  FMUL R27, R38.reuse, R27 ;  /* 0x0000001b261b7220 */ /* 0x040fe20000400000 */
[C---:B------:R-:W-:Y:S01]  /*78c0*/  FFMA R20, R41.reuse, R61, R20 ;  /* 0x0000003d29147223 */ /* 0x040fe20000000014 */
[C---:B------:R-:W-:Y:S01]  /*78d0*/  FFMA R21, R41.reuse, R62, R21 ;  /* 0x0000003e29157223 */ /* 0x040fe20000000015 */
[--C-:B------:R-:W-:Y:S02]  /*78e0*/  HADD2.F32 R67, -RZ, R68.reuse.H0_H0 ;  /* 0x20000044ff437230 */ /* 0x100fe40000004100 */
[----:B------:R-:W-:Y:S01]  /*78f0*/  FFMA R22, R41, R63, R22 ;  /* 0x0000003f29167223 */ /* 0x000fe20000000016 */
[----:B------:R-:W-:Y:S02]  /*7900*/  HADD2.F32 R68, -RZ, R68.H1_H1 ;  /* 0x30000044ff447230 */ /* 0x000fe40000004100 */
[C---:B------:R-:W-:Y:S01]  /*7910*/  FMUL R26, R38.reuse, R30 ;  /* 0x0000001e261a7220 */ /* 0x040fe20000400000 */
[----:B------:R-:W-:Y:S01]  /*7920*/  F2FP.SATFINITE.E4M3.F32.PACK_AB_MERGE_C R107, R15, R10, RZ ;  /* 0x0000000a0f6b723e */ /* 0x000fe200048070ff */
        /* <DEDUP_REMOVED lines=8> */
[----:B------:R-:W-:Y:S01]  /*79b0*/  F2FP.SATFINITE.E4M3.F32.PACK_AB_MERGE_C R106, R9, R8, R107 ;  /* 0x00000008096a723e */ /* 0x000fe2000480706b */
[----:B------:R-:W-:Y:S01]  /*79c0*/  FFMA R31, R41, R68, R31 ;  /* 0x00000044291f7223 */ /* 0x000fe2000000001f */
[----:B------:R-:W-:Y:S01]  /*79d0*/  FMUL R35, R38, R35 ;  /* 0x0000002326237220 */ /* 0x000fe20000400000 */
[----:B------:R-:W-:Y:S01]  /*79e0*/  F2FP.SATFINITE.E4M3.F32.PACK_AB_MERGE_C R107, R19, R14, RZ ;  /* 0x0000000e136b723e */ /* 0x000fe200048070ff */
[C---:B------:R-:W-:Y:S01]  /*79f0*/  FFMA R28, R41.reuse, R69, R28 ;  /* 0x00000045291c7223 */ /* 0x040fe2000000001c */
[C---:B------:R-:W-:Y:S01]  /*7a00*/  FFMA R29, R41.reuse, R70, R29 ;  /* 0x00000046291d7223 */ /* 0x040fe2000000001d */
[C---:B------:R-:W-:Y:S01]  /*7a10*/  FFMA R30, R41.reuse, R43, R30 ;  /* 0x0000002b291e7223 */ /* 0x040fe2000000001e */
[----:B------:R-:W-:Y:S01]  /*7a20*/  FFMA R35, R41, R40, R35 ;  /* 0x0000002829237223 */ /* 0x000fe20000000023 */
        /* <DEDUP_REMOVED lines=21> */
[----:B------:R-:W-:Y:S02]  /*7b80*/  UIADD3 UR4, UP0, UPT, UR62, 0x680, URZ ;  /* 0x000006803e047890 */ /* 0x000fe4000ff1e0ff */
[----:B------:R-:W-:Y:S02]  /*7b90*/  UIADD3 UR9, UPT, UPT, UR49, 0x40, URZ ;  /* 0x0000004031097890 */ /* 0x000fe4000fffe0ff */
[----:B------:R-:W-:Y:S02]  /*7ba0*/  UIADD3 UR8, UPT, UPT, UR44, 0x5200, URZ ;  /* 0x000052002c087890 */ /* 0x000fe4000fffe0ff */
[----:B------:R-:W-:Y:S01]  /*7bb0*/  UIADD3.X UR5, UPT, UPT, URZ, UR63, URZ, UP0, !UPT ;  /* 0x0000003fff057290 */ /* 0x000fe200087fe4ff */
[----:B------:R-:W-:Y:S01]  /*7bc0*/  UMOV UR10, UR50 ;  /* 0x00000032000a7c82 */ /* 0x000fe20008000000 */
[----:B------:R-:W-:Y:S07]  /*7bd0*/  UMOV UR11, UR36 ;  /* 0x00000024000b7c82 */ /* 0x000fee0008000000 */
[----:B------:R2:W-:Y:S01]  /*7be0*/  UTMASTG.3D [UR8], [UR4] ;  /* 0x00000008040073b5 */ /* 0x0005e20008010000 */
[----:B------:R0:W-:Y:S01]  /*7bf0*/  UTMACMDFLUSH ;  /* 0x00000000000079b7 */ /* 0x0001e20000000000 */
[----:B--2---:R-:W-:Y:S04]  /*7c00*/  DEPBAR.LE SB0, 0x1 ;  /* 0x000080400000791a */ /* 0x004fe80000000000 */
.L_x_115:
[----:B------:R-:W-:Y:S05]  /*7c10*/  BSYNC.RECONVERGENT B0 ;  /* 0x0000000000007941 */ /* 0x000fea0003800200 */
.L_x_114:
        /* <DEDUP_REMOVED lines=16> */
.L_x_119:
[----:B------:R-:W-:Y:S05]  /*7d20*/  BSYNC B0 ;  /* 0x0000000000007941 */ /* 0x000fea0003800000 */
.L_x_118:
        /* <DEDUP_REMOVED lines=17> */
.L_x_117:
[----:B------:R-:W-:Y:S05]  /*7e40*/  BSYNC B1 ;  /* 0x0000000000017941 */ /* 0x000fea0003800000 */
.L_x_116:
        /* <DEDUP_REMOVED lines=21> */
.L_x_121:
        /* <DEDUP_REMOVED lines=18> */
[----:B------:R-:W-:Y:S01]  /*80c0*/  ISETP.NE.AND P6, PT, R102, RZ, PT ;  /* 0x000000ff6600720c */ /* 0x000fe20003fc5270 */
[--C-:B------:R-:W-:Y:S01]  /*80d0*/  HADD2.F32 R49, -RZ, R50.reuse.H0_H0 ;  /* 0x20000032ff317230 */ /* 0x100fe20000004100 */
[----:B----4-:R-:W-:Y:S01]  /*80e0*/  F2FP.F16.E4M3.UNPACK_B R58, R76 ;  /* 0x0000004cff3a723e */ /* 0x010fe200020006ff */
[----:B------:R-:W-:Y:S01]  /*80f0*/  HADD2.F32 R50, -RZ, R50.H1_H1 ;  /* 0x30000032ff327230 */ /* 0x000fe20000004100 */
[----:B------:R-:W-:Y:S01]  /*8100*/  F2FP.F16.E4M3.UNPACK_B R62, R77 ;  /* 0x0000004dff3e723e */ /* 0x000fe200020006ff */
[--C-:B------:R-:W-:Y:S01]  /*8110*/  HADD2.F32 R53, -RZ, R54.reuse.H0_H0 ;  /* 0x20000036ff357230 */ /* 0x100fe20000004100 */
[----:B------:R-:W-:Y:S01]  /*8120*/  F2FP.F16.E4M3.UNPACK_B R66, R78 ;  /* 0x0000004eff42723e */ /* 0x000fe200020006ff */
[----:B------:R-:W-:Y:S01]  /*8130*/  HADD2.F32 R54, -RZ, R54.H1_H1 ;  /* 0x30000036ff367230 */ /* 0x000fe20000004100 */
[----:B------:R-:W-:Y:S01]  /*8140*/  F2FP.F16.E4M3.UNPACK_B R70, R79 ;  /* 0x0000004fff46723e */ /* 0x000fe200020006ff */
[--C-:B------:R-:W-:Y:S01]  /*8150*/  HADD2.F32 R57, -RZ, R58.reuse.H0_H0 ;  /* 0x2000003aff397230 */ /* 0x100fe20000004100 */
[----:B------:R-:W-:Y:S01]  /*8160*/  F2FP.F16.E4M3.UNPACK_B R56, R75.H1 ;  /* 0x0000004bff38723e */ /* 0x000fe200030006ff */
[----:B------:R-:W-:Y:S01]  /*8170*/  HADD2.F32 R58, -RZ, R58.H1_H1 ;  /* 0x3000003aff3a7230 */ /* 0x000fe20000004100 */
[----:B------:R-:W-:Y:S01]  /*8180*/  F2FP.F16.E4M3.UNPACK_B R60, R76.H1 ;  /* 0x0000004cff3c723e */ /* 0x000fe200030006ff */
[--C-:B------:R-:W-:Y:S01]  /*8190*/  HADD2.F32 R61, -RZ, R62.reuse.H0_H0 ;  /* 0x2000003eff3d7230 */ /* 0x100fe20000004100 */
[----:B------:R-:W-:Y:S01]  /*81a0*/  F2FP.F16.E4M3.UNPACK_B R64, R77.H1 ;  /* 0x0000004dff40723e */ /* 0x000fe200030006ff */
[----:B------:R-:W-:Y:S01]  /*81b0*/  HADD2.F32 R62, -RZ, R62.H1_H1 ;  /* 0x3000003eff3e7230 */ /* 0x000fe20000004100 */
[----:B------:R-:W-:Y:S01]  /*81c0*/  F2FP.F16.E4M3.UNPACK_B R68, R78.H1 ;  /* 0x0000004eff44723e */ /* 0x000fe200030006ff */
        /* <DEDUP_REMOVED lines=112> */
[----:B------:R-:W-:Y:S02]  /*88d0*/  UIADD3 UR4, UPT, UPT, UR44, 0x4200, URZ ;  /* 0x000042002c047890 */ /* 0x000fe4000fffe0ff */
[----:B------:R-:W-:Y:S01]  /*88e0*/  UIADD3 UR9, UPT, UPT, UR49, 0x80, URZ ;  /* 0x0000008031097890 */ /* 0x000fe2000fffe0ff */
[----:B------:R-:W-:Y:S01]  /*88f0*/  UMOV UR10, UR50 ;  /* 0x00000032000a7c82 */ /* 0x000fe20008000000 */
[----:B------:R-:W-:Y:S02]  /*8900*/  UMOV UR11, UR36 ;  /* 0x00000024000b7c82 */ /* 0x000fe40008000000 */
        /* <DEDUP_REMOVED lines=8> */
.L_x_123:
[----:B------:R-:W-:Y:S05]  /*8990*/  BSYNC.RECONVERGENT B0 ;  /* 0x0000000000007941 */ /* 0x000fea0003800200 */
.L_x_122:
        /* <DEDUP_REMOVED lines=16> */
.L_x_127:
[----:B------:R-:W-:Y:S05]  /*8aa0*/  BSYNC B0 ;  /* 0x0000000000007941 */ /* 0x000fea0003800000 */
.L_x_126:
        /* <DEDUP_REMOVED lines=17> */
.L_x_125:
[----:B------:R-:W-:Y:S05]  /*8bc0*/  BSYNC B1 ;  /* 0x0000000000017941 */ /* 0x000fea0003800000 */
.L_x_124:
        /* <DEDUP_REMOVED lines=21> */
.L_x_129:
[----:B------:R-:W-:Y:S01]  /*8d20*/  ISETP.NE.AND P0, PT, R97, RZ, PT ;  /* 0x000000ff6100720c */ /* 0x000fe20003f05270 */
[----:B------:R-:W-:Y:S05]  /*8d30*/  WARPSYNC.ALL ;  /* 0x0000000000007948 */ /* 0x000fea0003800000 */
[----:B------:R-:W-:Y:S01]  /*8d40*/  R2UR UR4, R39 ;  /* 0x00000000270472ca */ /* 0x000fe200000e0000 */
[----:B------:R-:W2:Y:S01]  /*8d50*/  S2UR UR6, SR_CgaCtaId ;  /* 0x00000000000679c3 */ /* 0x000ea20000008800 */
[-C--:B------:R-:W-:Y:S01]  /*8d60*/  F2FP.F16.E4M3.UNPACK_B R42, R72.reuse ;  /* 0x00000048ff2a723e */ /* 0x080fe200020006ff */
[----:B------:R-:W-:Y:S01]  /*8d70*/  BSSY.RECONVERGENT B0, `(.L_x_130) ;  /* 0x000009b000007945 */ /* 0x000fe20003800200 */
[----:B------:R-:W-:Y:S02]  /*8d80*/  F2FP.F16.E4M3.UNPACK_B R72, R72.H1 ;  /* 0x00000048ff48723e */ /* 0x000fe400030006ff */
[-C--:B------:R-:W-:Y:S01]  /*8d90*/  F2FP.F16.E4M3.UNPACK_B R46, R73.reuse ;  /* 0x00000049ff2e723e */ /* 0x080fe200020006ff */
[--C-:B------:R-:W-:Y:S01]  /*8da0*/  HADD2.F32 R40, -RZ, R42.reuse.H0_H0 ;  /* 0x2000002aff287230 */ /* 0x100fe20000004100 */
[----:B------:R-:W-:Y:S01]  /*8db0*/  F2FP.F16.E4M3.UNPACK_B R73, R73.H1 ;  /* 0x00000049ff49723e */ /* 0x000fe200030006ff */
[----:B------:R-:W-:Y:S01]  /*8dc0*/  HADD2.F32 R42, -RZ, R42.H1_H1 ;  /* 0x3000002aff2a7230 */ /* 0x000fe20000004100 */
[-C--:B------:R-:W-:Y:S01]  /*8dd0*/  F2FP.F16.E4M3.UNPACK_B R50, R74.reuse ;  /* 0x0000004aff32723e */ /* 0x080fe200020006ff */
[----:B------:R-:W-:Y:S01]  /*8de0*/  HADD2.F32 R43, -RZ, R72.H0_H0 ;  /* 0x20000048ff2b7230 */ /* 0x000fe20000004100 */
[----:B------:R-:W-:Y:S01]  /*8df0*/  F2FP.F16.E4M3.UNPACK_B R74, R74.H1 ;  /* 0x0000004aff4a723e */ /* 0x000fe200030006ff */
[----:B------:R-:W-:Y:S01]  /*8e00*/  LDTM.16dp32bit_t0_t15.x32 R4, tmem[UR4+0xc0] ;  /* 0x0000c004000479ee */ /* 0x000fe20008a80000 */
[----:B------:R-:W3:Y:S01]  /*8e10*/  LDTM.16dp32bit_t16_t31.x32 R4, tmem[UR4+0xe0] ;  /* 0x0000e004000479ee */ /* 0x000ee20008aa0000 */
[----:B------:R-:W-:Y:S01]  /*8e20*/  NOP ;  /* 0x0000000000007918 */ /* 0x000fe20000000000 */
[--C-:B------:R-:W-:Y:S01]  /*8e30*/  HADD2.F32 R45, -RZ, R46.reuse.H0_H0 ;  /* 0x2000002eff2d7230 */ /* 0x100fe20000004100 */
[----:B------:R-:W-:Y:S01]  /*8e40*/  R2UR UR5, R71 ;  /* 0x00000000470572ca */ /* 0x000fe200000e0000 */
[----:B------:R-:W-:Y:S01]  /*8e50*/  HADD2.F32 R46, -RZ, R46.H1_H1 ;  /* 0x3000002eff2e7230 */ /* 0x000fe20000004100 */
[----:B------:R-:W-:Y:S01]  /*8e60*/  F2FP.F16.E4M3.UNPACK_B R54, R75 ;  /* 0x0000004bff36723e */ /* 0x000fe200020006ff */
        /* <DEDUP_REMOVED lines=10> */
[----:B------:R-:W-:Y:S01]  /*8f10*/  UIADD3 UR4, UPT, UPT, UR5, 0xe0, URZ ;  /* 0x000000e005047890 */ /* 0x000fe2000fffe0ff */
[----:B------:R-:W-:Y:S01]  /*8f20*/  HADD2.F32 R59, -RZ, R58.H1_H1 ;  /* 0x3000003aff3b7230 */ /* 0x000fe20000004100 */
[----:B------:R-:W-:Y:S01]  /*8f30*/  F2FP.F16.E4M3.UNPACK_B R76, R76.H1 ;  /* 0x0000004cff4c723e */ /* 0x000fe200030006ff */
[--C-:B------:R-:W-:Y:S01]  /*8f40*/  HADD2.F32 R60, -RZ, R62.reuse.H0_H0 ;  /* 0x2000003eff3c7230 */ /* 0x100fe20000004100 */
[----:B------:R-:W-:Y:S01]  /*8f50*/  F2FP.F16.E4M3.UNPACK_B R77, R77.H1 ;  /* 0x0000004dff4d723e */ /* 0x000fe200030006ff */
[----:B------:R-:W-:Y:S01]  /*8f60*/  HADD2.F32 R63, -RZ, R62.H1_H1 ;  /* 0x3000003eff3f7230 */ /* 0x000fe20000004100 */
[----:B------:R-:W-:Y:S01]  /*8f70*/  F2FP.F16.E4M3.UNPACK_B R78, R78.H1 ;  /* 0x0000004eff4e723e */ /* 0x000fe200030006ff */
[--C-:B------:R-:W-:Y:S01]  /*8f80*/  HADD2.F32 R64, -RZ, R66.reuse.H0_H0 ;  /* 0x20000042ff407230 */ /* 0x100fe20000004100 */
[----:B--2---:R-:W-:Y:S01]  /*8f90*/  UPRMT UR4, UR6, 0x654, UR4 ;  /* 0x0000065406047896 */ /* 0x004fe20008000004 */
        /* <DEDUP_REMOVED lines=8> */
[----:B------:R-:W-:Y:S01]  /*9020*/  SYNCS.ARRIVE.TRANS64.RED.A1T0 RZ, [UR4], RZ ;  /* 0x000000ffffff79a7 */ /* 0x000fe20008100404 */
[C---:B------:R-:W-:Y:S01]  /*9030*/  FMUL R16, R38.reuse, R16 ;  /* 0x0000001026107220 */ /* 0x040fe20000400000 */
[C---:B------:R-:W-:Y:S01]  /*9040*/  FMUL R17, R38.reuse, R17 ;  /* 0x0000001126117220 */ /* 0x040fe20000400000 */
[C---:B------:R-:W-:Y:S01]  /*9050*/  FMUL R0, R38.reuse, R20 ;  /* 0x0000001426007220 */ /* 0x040fe20000400000 */
[C---:B------:R-:W-:Y:S01]  /*9060*/  FMUL R2, R38.reuse, R21 ;  /* 0x0000001526027220 */ /* 0x040fe20000400000 */
[C---:B------:R-:W-:Y:S01]  /*9070*/  FMUL R20, R38.reuse, R25 ;  /* 0x0000001926147220 */ /* 0x040fe20000400000 */
[----:B------:R-:W-:Y:S02]  /*9080*/  HADD2.F32 R67, -RZ, R66.H1_H1 ;  /* 0x30000042ff437230 */ /* 0x000fe40000004100 */
[C---:B------:R-:W-:Y:S01]  /*9090*/  FMUL R6, R38.reuse, R6 ;  /* 0x0000000626067220 */ /* 0x040fe20000400000 */
[----:B------:R-:W-:Y:S02]  /*90a0*/  HADD2.F32 R44, -RZ, R72.H1_H1 ;  /* 0x30000048ff2c7230 */ /* 0x000fe40000004100 */
[C---:B------:R-:W-:Y:S01]  /*90b0*/  FMUL R7, R38.reuse, R7 ;  /* 0x0000000726077220 */ /* 0x040fe20000400000 */
[--C-:B------:R-:W-:Y:S02]  /*90c0*/  HADD2.F32 R47, -RZ, R73.reuse.H0_H0 ;  /* 0x20000049ff2f7230 */ /* 0x100fe40000004100 */
[C---:B------:R-:W-:Y:S01]  /*90d0*/  FFMA R6, R41.reuse, R43, R6 ;  /* 0x0000002b29067223 */ /* 0x040fe20000000006 */
[--C-:B------:R-:W-:Y:S02]  /*90e0*/  HADD2.F32 R40, -RZ, R68.reuse.H0_H0 ;  /* 0x20000044ff287230 */ /* 0x100fe40000004100 */
[C---:B------:R-:W-:Y:S01]  /*90f0*/  FFMA R7, R41.reuse, R44, R7 ;  /* 0x0000002c29077223 */ /* 0x040fe20000000007 */
[C---:B------:R-:W-:Y:S01]  /*9100*/  FFMA R8, R41.reuse, R45, R8 ;  /* 0x0000002d29087223 */ /* 0x040fe20000000008 */
[----:B------:R-:W-:Y:S01]  /*9110*/  FFMA R9, R41, R46, R9 ;  /* 0x0000002e29097223 */ /* 0x000fe20000000009 */
[----:B------:R-:W-:Y:S02]  /*9120*/  HADD2.F32 R43, -RZ, R68.H1_H1 ;  /* 0x30000044ff2b7230 */ /* 0x000fe40000004100 */
[C---:B------:R-:W-:Y:S01]  /*9130*/  FMUL R10, R38.reuse, R10 ;  /* 0x0000000a260a7220 */ /* 0x040fe20000400000 */
[----:B------:R-:W-:Y:S01]  /*9140*/  HADD2.F32 R48, -RZ, R73.H1_H1 ;  /* 0x30000049ff307230 */ /* 0x000fe20000004100 */
[----:B------:R-:W-:Y:S01]  /*9150*/  F2FP.SATFINITE.E4M3.F32.PACK_AB_MERGE_C R100, R7, R6, RZ ;  /* 0x000000060764723e */ /* 0x000fe200048070ff */
[C---:B------:R-:W-:Y:S01]  /*9160*/  FMUL R7, R38.reuse, R24 ;  /* 0x0000001826077220 */ /* 0x040fe20000400000 */
[----:B------:R-:W-:Y:S01]  /*9170*/  FFMA R10, R41, R47, R10 ;  /* 0x0000002f290a7223 */ /* 0x000fe2000000000a */
[C---:B------:R-:W-:Y:S01]  /*9180*/  FMUL R24, R38.reuse, R29 ;  /* 0x0000001d26187220 */ /* 0x040fe20000400000 */
[----:B------:R-:W-:Y:S01]  /*9190*/  F2FP.SATFINITE.E4M3.F32.PACK_AB_MERGE_C R100, R5, R4, R100 ;  /* 0x000000040564723e */ /* 0x000fe20004807064 */
[C---:B------:R-:W-:Y:S01]  /*91a0*/  FMUL R11, R38.reuse, R11 ;  /* 0x0000000b260b7220 */ /* 0x040fe20000400000 */
[--C-:B------:R-:W-:Y:S02]  /*91b0*/  HADD2.F32 R51, -RZ, R74.reuse.H0_H0 ;  /* 0x2000004aff337230 */ /* 0x100fe40000004100 */
[C---:B------:R-:W-:Y:S01]  /*91c0*/  FMUL R14, R38.reuse, R14 ;  /* 0x0000000e260e7220 */ /* 0x040fe20000400000 */
[----:B------:R-:W-:Y:S02]  /*91d0*/  HADD2.F32 R52, -RZ, R74.H1_H1 ;  /* 0x3000004aff347230 */ /* 0x000fe40000004100 */
[C---:B------:R-:W-:Y:S01]  /*91e0*/  FFMA R11, R41.reuse, R48, R11 ;  /* 0x00000030290b7223 */ /* 0x040fe2000000000b */
[C---:B------:R-:W-:Y:S01]  /*91f0*/  FFMA R12, R41.reuse, R49, R12 ;  /* 0x00000031290c7223 */ /* 0x040fe2000000000c */
[C---:B------:R-:W-:Y:S01]  /*9200*/  FFMA R13, R41.reuse, R50, R13 ;  /* 0x00000032290d7223 */ /* 0x040fe2000000000d */
[----:B------:R-:W-:Y:S01]  /*9210*/  FFMA R14, R41, R51, R14 ;  /* 0x00000033290e7223 */ /* 0x000fe2000000000e */
[C---:B------:R-:W-:Y:S01]  /*9220*/  FMUL R15, R38.reuse, R15 ;  /* 0x0000000f260f7220 */ /* 0x040fe20000400000 */
[--C-:B------:R-:W-:Y:S01]  /*9230*/  HADD2.F32 R55, -RZ, R75.reuse.H0_H0 ;  /* 0x2000004bff377230 */ /* 0x100fe20000004100 */
[----:B------:R-:W-:Y:S01]  /*9240*/  F2FP.SATFINITE.E4M3.F32.PACK_AB_MERGE_C R101, R11, R10, RZ ;  /* 0x0000000a0b65723e */ /* 0x000fe200048070ff */
[----:B------:R-:W-:Y:S02]  /*9250*/  HADD2.F32 R56, -RZ, R75.H1_H1 ;  /* 0x3000004bff387230 */ /* 0x000fe40000004100 */
[C---:B------:R-:W-:Y:S01]  /*9260*/  FFMA R15, R41.reuse, R52, R15 ;  /* 0x00000034290f7223 */ /* 0x040fe2000000000f */
[----:B------:R-:W-:Y:S01]  /*9270*/  FFMA R16, R41, R53, R16 ;  /* 0x0000003529107223 */ /* 0x000fe20000000010 */
[----:B------:R-:W-:Y:S01]  /*9280*/  F2FP.SATFINITE.E4M3.F32.PACK_AB_MERGE_C R101, R9, R8, R101 ;  /* 0x000000080965723e */ /* 0x000fe20004807065 */
[----:B------:R-:W-:Y:S01]  /*9290*/  FFMA R17, R41, R54, R17 ;  /* 0x0000003629117223 */ /* 0x000fe20000000011 */
[C---:B------:R-:W-:Y:S01]  /*92a0*/  FMUL R18, R38.reuse, R18 ;  /* 0x0000001226127220 */ /* 0x040fe20000400000 */
[----:B------:R-:W-:Y:S01]  /*92b0*/  F2FP.SATFINITE.E4M3.F32.PACK_AB_MERGE_C R102, R15, R14, RZ ;  /* 0x0000000e0f66723e */ /* 0x000fe200048070ff */
[C---:B------:R-:W-:Y:S01]  /*92c0*/  FMUL R19, R38.reuse, R19 ;  /* 0x0000001326137220 */ /* 0x040fe20000400000 */
[--C-:B------:R-:W-:Y:S02]  /*92d0*/  HADD2.F32 R58, -RZ, R76.reuse.H0_H0 ;  /* 0x2000004cff3a7230 */ /* 0x100fe40000004100 */
[----:B------:R-:W-:Y:S01]  /*92e0*/  FFMA R18, R41, R55, R18 ;  /* 0x0000003729127223 */ /* 0x000fe20000000012 */
[----:B------:R-:W-:Y:S01]  /*92f0*/  F2FP.SATFINITE.E4M3.F32.PACK_AB_MERGE_C R102, R13, R12, R102 ;  /* 0x0000000c0d66723e */ /* 0x000fe20004807066 */
[C---:B------:R-:W-:Y:S01]  /*9300*/  FFMA R19, R41.reuse, R56, R19 ;  /* 0x0000003829137223 */ /* 0x040fe20000000013 */
[----:B------:R-:W-:Y:S02]  /*9310*/  HADD2.F32 R61, -RZ, R76.H1_H1 ;  /* 0x3000004cff3d7230 */ /* 0x000fe40000004100 */
[C---:B------:R-:W-:Y:S01]  /*9320*/  FMUL R3, R38.reuse, R22 ;  /* 0x0000001626037220 */ /* 0x040fe20000400000 */
        /* <DEDUP_REMOVED lines=10> */
[C---:B------:R-:W-:Y:S01]  /*93d0*/  FMUL R23, R38.reuse, R28 ;  /* 0x0000001c26177220 */ /* 0x040fe20000400000 */
[----:B------:R-:W-:Y:S01]  /*93e0*/  F2FP.F16.E4M3.UNPACK_B R79, R79.H1 ;  /* 0x0000004fff4f723e */ /* 0x000fe200030006ff */
        /* <DEDUP_REMOVED lines=9> */
[C---:B------:R-:W-:Y:S01]  /*9480*/  FFMA R24, R41.reuse, R67, R24 ;  /* 0x0000004329187223 */ /* 0x040fe20000000018 */
[C---:B------:R-:W-:Y:S01]  /*9490*/  FMUL R28, R38.reuse, R33 ;  /* 0x00000021261c7220 */ /* 0x040fe20000400000 */
[--C-:B------:R-:W-:Y:S02]  /*94a0*/  HADD2.F32 R42, -RZ, R79.reuse.H0_H0 ;  /* 0x2000004fff2a7230 */ /* 0x100fe40000004100 */
[C---:B------:R-:W-:Y:S01]  /*94b0*/  FFMA R25, R41.reuse, R66, R25 ;  /* 0x0000004229197223 */ /* 0x040fe20000000019 */
[----:B------:R-:W-:Y:S02]  /*94c0*/  HADD2.F32 R71, -RZ, R79.H1_H1 ;  /* 0x3000004fff477230 */ /* 0x000fe40000004100 */
[C---:B------:R-:W-:Y:S01]  /*94d0*/  FMUL R29, R38.reuse, R34 ;  /* 0x00000022261d7220 */ /* 0x040fe20000400000 */
        /* <DEDUP_REMOVED lines=9> */
[----:B-1----:R-:W-:Y:S01]  /*9570*/  F2FP.SATFINITE.E4M3.F32.PACK_AB_MERGE_C R105, R22, R21, RZ ;  /* 0x000000151669723e */ /* 0x002fe200048070ff */
[----:B------:R1:W-:Y:S01]  /*9580*/  STS.128 [R84+UR44+0x5200], R100 ;  /* 0x0052006454007988 */ /* 0x0003e20008000c2c */
[----:B------:R-:W-:Y:S02]  /*9590*/  F2FP.SATFINITE.E4M3.F32.PACK_AB_MERGE_C R64, R26, R25, RZ ;  /* 0x000000191a40723e */ /* 0x000fe400048070ff */
[----:B------:R-:W-:Y:S02]  /*95a0*/  F2FP.SATFINITE.E4M3.F32.PACK_AB_MERGE_C R67, R30, R29, RZ ;  /* 0x0000001d1e43723e */ /* 0x000fe400048070ff */
[----:B------:R-:W-:Y:S02]  /*95b0*/  F2FP.SATFINITE.E4M3.F32.PACK_AB_MERGE_C R104, R2, R0, R3 ;  /* 0x000000000268723e */ /* 0x000fe40004807003 */
[----:B------:R-:W-:Y:S02]  /*95c0*/  F2FP.SATFINITE.E4M3.F32.PACK_AB_MERGE_C R105, R20, R7, R105 ;  /* 0x000000071469723e */ /* 0x000fe40004807069 */
[----:B------:R-:W-:Y:S02]  /*95d0*/  F2FP.SATFINITE.E4M3.F32.PACK_AB_MERGE_C R106, R24, R23, R64 ;  /* 0x00000017186a723e */ /* 0x000fe40004807040 */
[----:B------:R-:W-:Y:S02]  /*95e0*/  F2FP.SATFINITE.E4M3.F32.PACK_AB_MERGE_C R107, R28, R27, R67 ;  /* 0x0000001b1c6b723e */ /* 0x000fe40004807043 */
[----:B------:R-:W-:Y:S03]  /*95f0*/  IADD3 R36, PT, PT, R36, 0x1, RZ ;  /* 0x0000000124247810 */ /* 0x000fe60007ffe0ff */
        /* <DEDUP_REMOVED lines=18> */
.L_x_131:
[----:B------:R-:W-:Y:S05]  /*9720*/  BSYNC.RECONVERGENT B0 ;  /* 0x0000000000007941 */ /* 0x000fea0003800200 */
.L_x_130:
[----:B------:R-:W-:Y:S01]  /*9730*/  R2UR UR4, R87 ;  /* 0x00000000570472ca */ /* 0x000fe200000e0000 */
[----:B------:R-:W-:Y:S01]  /*9740*/  BAR.SYNC.DEFER_BLOCKING 0x1, 0x80 ;  /* 0x0042000000007b1d */ /* 0x000fe20000010000 */
[C---:B------:R-:W-:Y:S01]  /*9750*/  ISETP.NE.AND P0, PT, R89.reuse, 0x2, PT ;  /* 0x000000025900780c */ /* 0x040fe20003f05270 */
[----:B------:R-:W-:Y:S01]  /*9760*/  UISETP.NE.AND UP0, UPT, UR45, URZ, UPT ;  /* 0x000000ff2d00728c */ /* 0x000fe2000bf05270 */
[----:B------:R-:W-:Y:S01]  /*9770*/  ISETP.NE.AND P1, PT, R36, 0x4, PT ;  /* 0x000000042400780c */ /* 0x000fe20003f25270 */
[----:B------:R-:W-:Y:S01]  /*9780*/  UIADD3 UR31, UPT, UPT, UR37, UR59, URZ ;  /* 0x0000003b251f7290 */ /* 0x000fe2000fffe0ff */
[----:B------:R-:W-:Y:S02]  /*9790*/  SEL R5, RZ, 0x1, P0 ;  /* 0x00000001ff057807 */ /* 0x000fe40000000000 */
[----:B------:R-:W-:Y:S02]  /*97a0*/  SEL R3, RZ, 0x1, P1 ;  /* 0x00000001ff037807 */ /* 0x000fe40000800000 */
[----:B------:R-:W-:Y:S02]  /*97b0*/  LOP3.LUT R92, R92, R5, RZ, 0x3c, !PT ;  /* 0x000000055c5c7212 */ /* 0x000fe400078e3cff */
[----:B------:R-:W-:Y:S01]  /*97c0*/  LOP3.LUT R94, R94, R3, RZ, 0x3c, !PT ;  /* 0x000000035e5e7212 */ /* 0x000fe200078e3cff */
[----:B------:R-:W-:Y:S01]  /*97d0*/  UIADD3 UR30, UPT, UPT, UR38, UR4, URZ ;  /* 0x00000004261e7290 */ /* 0x000fe2000fffe0ff */
[----:B------:R-:W-:Y:S02]  /*97e0*/  SEL R89, R89, RZ, P0 ;  /* 0x000000ff59597207 */ /* 0x000fe40000000000 */
[----:B------:R-:W-:Y:S01]  /*97f0*/  SEL R36, R36, RZ, P1 ;  /* 0x000000ff24247207 */ /* 0x000fe20000800000 */
[----:B------:R-:W-:Y:S01]  /*9800*/  UMOV UR36, UR58 ;  /* 0x0000003a00247c82 */ /* 0x000fe20008000000 */
[----:B------:R-:W-:Y:S07]  /*9810*/  BRA.U UP0, `(.L_x_132) ;  /* 0xffffffb900e07547 */ /* 0x000fee000b83ffff */
[----:B------:R-:W-:Y:S05]  /*9820*/  EXIT ;  /* 0x000000000000794d */ /* 0x000fea0003800000 */
.L_x_24:
[----:B-1----:R1:W3:Y:S02]  /*9830*/  SYNCS.PHASECHK.TRANS64.TRYWAIT P0, [R0+URZ+0x110], R3 ;  /* 0x00011003000075a7 */ /* 0x0022e400080011ff */
[----:B---3--:R-:W-:Y:S05]  /*9840*/  @!P0 NANOSLEEP.SYNCS 0x989680 ;  /* 0x009896800000895d */ /* 0x008fea0003900000 */
[----:B------:R-:W3:Y:S02]  /*9850*/  @!P0 SYNCS.PHASECHK.TRANS64 P0, [R0+URZ+0x110], R3 ;  /* 0x00011003000085a7 */ /* 0x000ee400080010ff */
[----:B---3--:R-:W-:Y:S05]  /*9860*/  @!P0 BRA `(.L_x_24) ;  /* 0xfffffffc00f08947 */ /* 0x008fea000383ffff */
[----:B------:R-:W-:Y:S05]  /*9870*/  BRA `(.L_x_133) ;  /* 0xffffff8000107947 */ /* 0x000fea000383ffff */
.L_x_27:
[----:B-1----:R-:W-:-:S07]  /*9880*/  MOV R0, UR33 ;  /* 0x0000002100007c02 */ /* 0x002fce0008000f00 */
.L_x_134:
[----:B-1----:R1:W3:Y:S02]  /*9890*/  SYNCS.PHASECHK.TRANS64.TRYWAIT P0, [R0+URZ+0x28], R3 ;  /* 0x00002803000075a7 */ /* 0x0022e400080011ff */
[----:B---3--:R-:W-:Y:S05]  /*98a0*/  @!P0 NANOSLEEP.SYNCS 0x989680 ;  /* 0x009896800000895d */ /* 0x008fea0003900000 */
[----:B------:R-:W3:Y:S02]  /*98b0*/  @!P0 SYNCS.PHASECHK.TRANS64 P0, [R0+URZ+0x28], R3 ;  /* 0x00002803000085a7 */ /* 0x000ee400080010ff */
[----:B---3--:R-:W-:Y:S05]  /*98c0*/  @!P0 BRA `(.L_x_134) ;  /* 0xfffffffc00f08947 */ /* 0x008fea000383ffff */
[----:B------:R-:W-:Y:S05]  /*98d0*/  BRA `(.L_x_26) ;  /* 0xffffff8000507947 */ /* 0x000fea000383ffff */
.L_x_34:
[----:B-1----:R-:W-:-:S07]  /*98e0*/  MOV R0, UR9 ;  /* 0x0000000900007c02 */ /* 0x002fce0008000f00 */
.L_x_135:
[----:B-1----:R1:W3:Y:S02]  /*98f0*/  SYNCS.PHASECHK.TRANS64.TRYWAIT P0, [R0+URZ+0x28], R3 ;  /* 0x00002803000075a7 */ /* 0x0022e400080011ff */
[----:B---3--:R-:W-:Y:S05]  /*9900*/  @!P0 NANOSLEEP.SYNCS 0x989680 ;  /* 0x009896800000895d */ /* 0x008fea0003900000 */
[----:B------:R-:W3:Y:S02]  /*9910*/  @!P0 SYNCS.PHASECHK.TRANS64 P0, [R0+URZ+0x28], R3 ;  /* 0x00002803000085a7 */ /* 0x000ee400080010ff */
[----:B---3--:R-:W-:Y:S05]  /*9920*/  @!P0 BRA `(.L_x_135) ;  /* 0xfffffffc00f08947 */ /* 0x008fea000383ffff */
[----:B------:R-:W-:Y:S05]  /*9930*/  BRA `(.L_x_33) ;  /* 0xffffff84000c7947 */ /* 0x000fea000383ffff */
.L_x_39:
[----:B-1----:R1:W3:Y:S02]  /*9940*/  SYNCS.PHASECHK.TRANS64.TRYWAIT P0, [R3+URZ+0xa0], R0 ;  /* 0x0000a000030075a7 */ /* 0x0022e400080011ff */
[----:B---3--:R-:W-:Y:S05]  /*9950*/  @!P0 NANOSLEEP.SYNCS 0x989680 ;  /* 0x009896800000895d */ /* 0x008fea0003900000 */
[----:B------:R-:W3:Y:S02]  /*9960*/  @!P0 SYNCS.PHASECHK.TRANS64 P0, [R3+URZ+0xa0], R0 ;  /* 0x0000a000030085a7 */ /* 0x000ee400080010ff */
[----:B---3--:R-:W-:Y:S05]  /*9970*/  @!P0 BRA `(.L_x_39) ;  /* 0xfffffffc00f08947 */ /* 0x008fea000383ffff */
[----:B------:R-:W-:Y:S05]  /*9980*/  BRA `(.L_x_136) ;  /* 0xffffff8400ac7947 */ /* 0x000fea000383ffff */
.L_x_43:
[----:B-1----:R-:W-:-:S07]  /*9990*/  MOV R0, UR4 ;  /* 0x0000000400007c02 */ /* 0x002fce0008000f00 */
.L_x_137:
[----:B-1----:R1:W3:Y:S02]  /*99a0*/  SYNCS.PHASECHK.TRANS64.TRYWAIT P0, [R0+URZ], R3 ;  /* 0x00000003000075a7 */ /* 0x0022e400080011ff */
[----:B---3--:R-:W-:Y:S05]  /*99b0*/  @!P0 NANOSLEEP.SYNCS 0x989680 ;  /* 0x009896800000895d */ /* 0x008fea0003900000 */
[----:B------:R-:W3:Y:S02]  /*99c0*/  @!P0 SYNCS.PHASECHK.TRANS64 P0, [R0+URZ], R3 ;  /* 0x00000003000085a7 */ /* 0x000ee400080010ff */
[----:B---3--:R-:W-:Y:S05]  /*99d0*/  @!P0 BRA `(.L_x_137) ;  /* 0xfffffffc00f08947 */ /* 0x008fea000383ffff */
[----:B------:R-:W-:Y:S05]  /*99e0*/  BRA `(.L_x_138) ;  /* 0xffffff8c00547947 */ /* 0x000fea000383ffff */
.L_x_44:
[----:B------:R-:W-:-:S07]  /*99f0*/  MOV R0, UR5 ;  /* 0x0000000500007c02 */ /* 0x000fce0008000f00 */
.L_x_139:
[----:B-1----:R1:W3:Y:S02]  /*9a00*/  SYNCS.PHASECHK.TRANS64.TRYWAIT P0, [R0+URZ], R3 ;  /* 0x00000003000075a7 */ /* 0x0022e400080011ff */
[----:B---3--:R-:W-:Y:S05]  /*9a10*/  @!P0 NANOSLEEP.SYNCS 0x989680 ;  /* 0x009896800000895d */ /* 0x008fea0003900000 */
[----:B------:R-:W3:Y:S02]  /*9a20*/  @!P0 SYNCS.PHASECHK.TRANS64 P0, [R0+URZ], R3 ;  /* 0x00000003000085a7 */ /* 0x000ee400080010ff */
[----:B---3--:R-:W-:Y:S05]  /*9a30*/  @!P0 BRA `(.L_x_139) ;  /* 0xfffffffc00f08947 */ /* 0x008fea000383ffff */
[----:B------:R-:W-:Y:S05]  /*9a40*/  BRA `(.L_x_140) ;  /* 0xffffff8c00607947 */ /* 0x000fea000383ffff */
.L_x_45:
[----:B------:R-:W-:-:S07]  /*9a50*/  MOV R0, UR5 ;  /* 0x0000000500007c02 */ /* 0x000fce0008000f00 */
.L_x_141:
[----:B-1----:R1:W3:Y:S02]  /*9a60*/  SYNCS.PHASECHK.TRANS64.TRYWAIT P0, [R0+URZ], R3 ;  /* 0x00000003000075a7 */ /* 0x0022e400080011ff */
[----:B---3--:R-:W-:Y:S05]  /*9a70*/  @!P0 NANOSLEEP.SYNCS 0x989680 ;  /* 0x009896800000895d */ /* 0x008fea0003900000 */
[----:B------:R-:W3:Y:S02]  /*9a80*/  @!P0 SYNCS.PHASECHK.TRANS64 P0, [R0+URZ], R3 ;  /* 0x00000003000085a7 */ /* 0x000ee400080010ff */
[----:B---3--:R-:W-:Y:S05]  /*9a90*/  @!P0 BRA `(.L_x_141) ;  /* 0xfffffffc00f08947 */ /* 0x008fea000383ffff */
[----:B------:R-:W-:Y:S05]  /*9aa0*/  BRA `(.L_x_142) ;  /* 0xffffff8c006c7947 */ /* 0x000fea000383ffff */
.L_x_46:
[----:B------:R-:W-:-:S07]  /*9ab0*/  MOV R0, UR5 ;  /* 0x0000000500007c02 */ /* 0x000fce0008000f00 */
.L_x_143:
[----:B-1----:R1:W3:Y:S02]  /*9ac0*/  SYNCS.PHASECHK.TRANS64.TRYWAIT P0, [R0+URZ], R3 ;  /* 0x00000003000075a7 */ /* 0x0022e400080011ff */
[----:B---3--:R-:W-:Y:S05]  /*9ad0*/  @!P0 NANOSLEEP.SYNCS 0x989680 ;  /* 0x009896800000895d */ /* 0x008fea0003900000 */
[----:B------:R-:W3:Y:S02]  /*9ae0*/  @!P0 SYNCS.PHASECHK.TRANS64 P0, [R0+URZ], R3 ;  /* 0x00000003000085a7 */ /* 0x000ee400080010ff */
[----:B---3--:R-:W-:Y:S05]  /*9af0*/  @!P0 BRA `(.L_x_143) ;  /* 0xfffffffc00f08947 */ /* 0x008fea000383ffff */
[----:B------:R-:W-:Y:S05]  /*9b00*/  BRA `(.L_x_144) ;  /* 0xffffff8c00787947 */ /* 0x000fea000383ffff */
.L_x_49:
[----:B--2---:R2:W3:Y:S02]  /*9b10*/  SYNCS.PHASECHK.TRANS64.TRYWAIT P0, [R2+URZ+0x100], R5 ;  /* 0x00010005020075a7 */ /* 0x0044e400080011ff */
[----:B---3--:R-:W-:Y:S05]  /*9b20*/  @!P0 NANOSLEEP.SYNCS 0x989680 ;  /* 0x009896800000895d */ /* 0x008fea0003900000 */
[----:B------:R-:W3:Y:S02]  /*9b30*/  @!P0 SYNCS.PHASECHK.TRANS64 P0, [R2+URZ+0x100], R5 ;  /* 0x00010005020085a7 */ /* 0x000ee400080010ff */
[----:B---3--:R-:W-:Y:S05]  /*9b40*/  @!P0 BRA `(.L_x_49) ;  /* 0xfffffffc00f08947 */ /* 0x008fea000383ffff */
[----:B------:R-:W-:Y:S05]  /*9b50*/  BRA `(.L_x_145) ;  /* 0xffffff8c00dc7947 */ /* 0x000fea000383ffff */
.L_x_50:
[----:B------:R-:W-:-:S07]  /*9b60*/  MOV R2, UR4 ;  /* 0x0000000400027c02 */ /* 0x000fce0008000f00 */
.L_x_146:
[----:B--2---:R2:W3:Y:S02]  /*9b70*/  SYNCS.PHASECHK.TRANS64.TRYWAIT P0, [R2+URZ+0xb0], R5 ;  /* 0x0000b005020075a7 */ /* 0x0044e400080011ff */
[----:B---3--:R-:W-:Y:S05]  /*9b80*/  @!P0 NANOSLEEP.SYNCS 0x989680 ;  /* 0x009896800000895d */ /* 0x008fea0003900000 */
[----:B------:R-:W3:Y:S02]  /*9b90*/  @!P0 SYNCS.PHASECHK.TRANS64 P0, [R2+URZ+0xb0], R5 ;  /* 0x0000b005020085a7 */ /* 0x000ee400080010ff */
[----:B---3--:R-:W-:Y:S05]  /*9ba0*/  @!P0 BRA `(.L_x_146) ;  /* 0xfffffffc00f08947 */ /* 0x008fea000383ffff */
[----:B------:R-:W-:Y:S05]  /*9bb0*/  BRA `(.L_x_147) ;  /* 0xffffff8c00ec7947 */ /* 0x000fea000383ffff */
.L_x_51:
[----:B--2---:R2:W3:Y:S02]  /*9bc0*/  SYNCS.PHASECHK.TRANS64.TRYWAIT P1, [R2+URZ+0xa0], R5 ;  /* 0x0000a005020075a7 */ /* 0x0044e400080211ff */
[----:B---3--:R-:W-:Y:S05]  /*9bd0*/  @!P1 NANOSLEEP.SYNCS 0x989680 ;  /* 0x009896800000995d */ /* 0x008fea0003900000 */
[----:B------:R-:W3:Y:S02]  /*9be0*/  @!P1 SYNCS.PHASECHK.TRANS64 P1, [R2+URZ+0xa0], R5 ;  /* 0x0000a005020095a7 */ /* 0x000ee400080210ff */
[----:B---3--:R-:W-:Y:S05]  /*9bf0*/  @!P1 BRA `(.L_x_51) ;  /* 0xfffffffc00f09947 */ /* 0x008fea000383ffff */
[----:B------:R-:W-:Y:S05]  /*9c00*/  BRA `(.L_x_148) ;  /* 0xffffff90001c7947 */ /* 0x000fea000383ffff */
.L_x_54:
[----:B------:R-:W-:-:S07]  /*9c10*/  MOV R0, UR4 ;  /* 0x0000000400007c02 */ /* 0x000fce0008000f00 */
.L_x_149:
[----:B--2---:R2:W3:Y:S02]  /*9c20*/  SYNCS.PHASECHK.TRANS64.TRYWAIT P0, [R0+URZ+0xb0], R3 ;  /* 0x0000b003000075a7 */ /* 0x0044e400080011ff */
[----:B---3--:R-:W-:Y:S05]  /*9c30*/  @!P0 NANOSLEEP.SYNCS 0x989680 ;  /* 0x009896800000895d */ /* 0x008fea0003900000 */
[----:B------:R-:W3:Y:S02]  /*9c40*/  @!P0 SYNCS.PHASECHK.TRANS64 P0, [R0+URZ+0xb0], R3 ;  /* 0x0000b003000085a7 */ /* 0x000ee400080010ff */
[----:B---3--:R-:W-:Y:S05]  /*9c50*/  @!P0 BRA `(.L_x_149) ;  /* 0xfffffffc00f08947 */ /* 0x008fea000383ffff */
[----:B------:R-:W-:Y:S05]  /*9c60*/  BRA `(.L_x_53) ;  /* 0xffffff9000707947 */ /* 0x000fea000383ffff */
.L_x_61:
[----:B-1----:R1:W2:Y:S02]  /*9c70*/  SYNCS.PHASECHK.TRANS64.TRYWAIT P1, [R0+URZ+0xa0], R5 ;  /* 0x0000a005000075a7 */ /* 0x0022a400080211ff */
[----:B--2---:R-:W-:Y:S05]  /*9c80*/  @!P1 NANOSLEEP.SYNCS 0x989680 ;  /* 0x009896800000995d */ /* 0x004fea0003900000 */
[----:B------:R-:W2:Y:S02]  /*9c90*/  @!P1 SYNCS.PHASECHK.TRANS64 P1, [R0+URZ+0xa0], R5 ;  /* 0x0000a005000095a7 */ /* 0x000ea400080210ff */
[----:B--2---:R-:W-:Y:S05]  /*9ca0*/  @!P1 BRA `(.L_x_61) ;  /* 0xfffffffc00f09947 */ /* 0x004fea000383ffff */
[----:B------:R-:W-:Y:S05]  /*9cb0*/  BRA `(.L_x_150) ;  /* 0xffffff9400e87947 */ /* 0x000fea000383ffff */
.L_x_62:
[----:B------:R-:W-:-:S07]  /*9cc0*/  MOV R3, UR31 ;  /* 0x0000001f00037c02 */ /* 0x000fce0008000f00 */
.L_x_151:
[----:B-1----:R1:W2:Y:S02]  /*9cd0*/  SYNCS.PHASECHK.TRANS64.TRYWAIT P0, [R3+URZ+0xe0], R0 ;  /* 0x0000e000030075a7 */ /* 0x0022a400080011ff */
[----:B--2---:R-:W-:Y:S05]  /*9ce0*/  @!P0 NANOSLEEP.SYNCS 0x989680 ;  /* 0x009896800000895d */ /* 0x004fea0003900000 */
[----:B------:R-:W2:Y:S02]  /*9cf0*/  @!P0 SYNCS.PHASECHK.TRANS64 P0, [R3+URZ+0xe0], R0 ;  /* 0x0000e000030085a7 */ /* 0x000ea400080010ff */
[----:B--2---:R-:W-:Y:S05]  /*9d00*/  @!P0 BRA `(.L_x_151) ;  /* 0xfffffffc00f08947 */ /* 0x004fea000383ffff */
[----:B------:R-:W-:Y:S05]  /*9d10*/  BRA `(.L_x_152) ;  /* 0xffffff9800387947 */ /* 0x000fea000383ffff */
.L_x_65:
[----:B------:R-:W-:Y:S07]  /*9d20*/  MOV R0, UR5 ;  /* 0x0000000500007c02 */ /* 0x000fee0008000f00 */
.L_x_153:
[----:B-1----:R1:W2:Y:S02]  /*9d30*/  SYNCS.PHASECHK.TRANS64.TRYWAIT P0, [R0+URZ], R3 ;  /* 0x00000003000075a7 */ /* 0x0022a400080011ff */
[----:B--2---:R-:W-:Y:S05]  /*9d40*/  @!P0 NANOSLEEP.SYNCS 0x989680 ;  /* 0x009896800000895d */ /* 0x004fea0003900000 */
[----:B------:R-:W2:Y:S02]  /*9d50*/  @!P0 SYNCS.PHASECHK.TRANS64 P0, [R0+URZ], R3 ;  /* 0x00000003000085a7 */ /* 0x000ea400080010ff */
[----:B--2---:R-:W-:Y:S05]  /*9d60*/  @!P0 BRA `(.L_x_153) ;  /* 0xfffffffc00f08947 */ /* 0x004fea000383ffff */
[----:B------:R-:W-:Y:S05]  /*9d70*/  BRA `(.L_x_64) ;  /* 0xffffff9800547947 */ /* 0x000fea000383ffff */
.L_x_68:
[----:B------:R-:W-:-:S07]  /*9d80*/  MOV R0, UR4 ;  /* 0x0000000400007c02 */ /* 0x000fce0008000f00 */
.L_x_154:
[----:B--2---:R2:W4:Y:S02]  /*9d90*/  SYNCS.PHASECHK.TRANS64.TRYWAIT P0, [R0+URZ], R3 ;  /* 0x00000003000075a7 */ /* 0x00452400080011ff */
[----:B----4-:R-:W-:Y:S05]  /*9da0*/  @!P0 NANOSLEEP.SYNCS 0x989680 ;  /* 0x009896800000895d */ /* 0x010fea0003900000 */
[----:B------:R-:W4:Y:S02]  /*9db0*/  @!P0 SYNCS.PHASECHK.TRANS64 P0, [R0+URZ], R3 ;  /* 0x00000003000085a7 */ /* 0x000f2400080010ff */
[----:B----4-:R-:W-:Y:S05]  /*9dc0*/  @!P0 BRA `(.L_x_154) ;  /* 0xfffffffc00f08947 */ /* 0x010fea000383ffff */
[----:B------:R-:W-:Y:S05]  /*9dd0*/  BRA `(.L_x_155) ;  /* 0xffffff9c00307947 */ /* 0x000fea000383ffff */
.L_x_69:
[----:B------:R-:W-:-:S07]  /*9de0*/  MOV R0, UR5 ;  /* 0x0000000500007c02 */ /* 0x000fce0008000f00 */
.L_x_156:
[----:B-1----:R1:W2:Y:S02]  /*9df0*/  SYNCS.PHASECHK.TRANS64.TRYWAIT P0, [R0+URZ], R3 ;  /* 0x00000003000075a7 */ /* 0x0022a400080011ff */
[----:B--2---:R-:W-:Y:S05]  /*9e00*/  @!P0 NANOSLEEP.SYNCS 0x989680 ;  /* 0x009896800000895d */ /* 0x004fea0003900000 */
[----:B------:R-:W2:Y:S02]  /*9e10*/  @!P0 SYNCS.PHASECHK.TRANS64 P0, [R0+URZ], R3 ;  /* 0x00000003000085a7 */ /* 0x000ea400080010ff */
[----:B--2---:R-:W-:Y:S05]  /*9e20*/  @!P0 BRA `(.L_x_156) ;  /* 0xfffffffc00f08947 */ /* 0x004fea000383ffff */
[----:B------:R-:W-:Y:S05]  /*9e30*/  BRA `(.L_x_157) ;  /* 0xffffff9c003c7947 */ /* 0x000fea000383ffff */
.L_x_70:
[----:B------:R-:W-:-:S07]  /*9e40*/  MOV R0, UR5 ;  /* 0x0000000500007c02 */ /* 0x000fce0008000f00 */
.L_x_158:
[----:B-1----:R1:W2:Y:S02]  /*9e50*/  SYNCS.PHASECHK.TRANS64.TRYWAIT P0, [R0+URZ], R3 ;  /* 0x00000003000075a7 */ /* 0x0022a400080011ff */
[----:B--2---:R-:W-:Y:S05]  /*9e60*/  @!P0 NANOSLEEP.SYNCS 0x989680 ;  /* 0x009896800000895d */ /* 0x004fea0003900000 */
[----:B------:R-:W2:Y:S02]  /*9e70*/  @!P0 SYNCS.PHASECHK.TRANS64 P0, [R0+URZ], R3 ;  /* 0x00000003000085a7 */ /* 0x000ea400080010ff */
[----:B--2---:R-:W-:Y:S05]  /*9e80*/  @!P0 BRA `(.L_x_158) ;  /* 0xfffffffc00f08947 */ /* 0x004fea000383ffff */
[----:B------:R-:W-:Y:S05]  /*9e90*/  BRA `(.L_x_159) ;  /* 0xffffff9c00487947 */ /* 0x000fea000383ffff */
.L_x_71:
[----:B------:R-:W-:-:S07]  /*9ea0*/  MOV R0, UR4 ;  /* 0x0000000400007c02 */ /* 0x000fce0008000f00 */
.L_x_160:
[----:B-1----:R1:W2:Y:S02]  /*9eb0*/  SYNCS.PHASECHK.TRANS64.TRYWAIT P0, [R0+URZ], R3 ;  /* 0x00000003000075a7 */ /* 0x0022a400080011ff */
[----:B--2---:R-:W-:Y:S05]  /*9ec0*/  @!P0 NANOSLEEP.SYNCS 0x989680 ;  /* 0x009896800000895d */ /* 0x004fea0003900000 */
[----:B------:R-:W2:Y:S02]  /*9ed0*/  @!P0 SYNCS.PHASECHK.TRANS64 P0, [R0+URZ], R3 ;  /* 0x00000003000085a7 */ /* 0x000ea400080010ff */
[----:B--2---:R-:W-:Y:S05]  /*9ee0*/  @!P0 BRA `(.L_x_160) ;  /* 0xfffffffc00f08947 */ /* 0x004fea000383ffff */
[----:B------:R-:W-:Y:S05]  /*9ef0*/  BRA `(.L_x_161) ;  /* 0xffffff9c00547947 */ /* 0x000fea000383ffff */
.L_x_76:
[----:B-1----:R1:W2:Y:S02]  /*9f00*/  SYNCS.PHASECHK.TRANS64.TRYWAIT P0, [R8+URZ+0xa0], R5 ;  /* 0x0000a005080075a7 */ /* 0x0022a400080011ff */
[----:B--2---:R-:W-:Y:S05]  /*9f10*/  @!P0 NANOSLEEP.SYNCS 0x989680 ;  /* 0x009896800000895d */ /* 0x004fea0003900000 */
[----:B------:R-:W2:Y:S02]  /*9f20*/  @!P0 SYNCS.PHASECHK.TRANS64 P0, [R8+URZ+0xa0], R5 ;  /* 0x0000a005080085a7 */ /* 0x000ea400080010ff */
[----:B--2---:R-:W-:Y:S05]  /*9f30*/  @!P0 BRA `(.L_x_76) ;  /* 0xfffffffc00f08947 */ /* 0x004fea000383ffff */
[----:B------:R-:W-:Y:S05]  /*9f40*/  BRA `(.L_x_162) ;  /* 0xffffffa000987947 */ /* 0x000fea000383ffff */
.L_x_79:
[----:B------:R-:W-:Y:S07]  /*9f50*/  MOV R0, UR21 ;  /* 0x0000001500007c02 */ /* 0x000fee0008000f00 */
.L_x_163:
[----:B-1----:R1:W2:Y:S02]  /*9f60*/  SYNCS.PHASECHK.TRANS64.TRYWAIT P1, [R0+URZ+0x98], R5 ;  /* 0x00009805000075a7 */ /* 0x0022a400080211ff */
[----:B--2---:R-:W-:Y:S05]  /*9f70*/  @!P1 NANOSLEEP.SYNCS 0x989680 ;  /* 0x009896800000995d */ /* 0x004fea0003900000 */
[----:B------:R-:W2:Y:S02]  /*9f80*/  @!P1 SYNCS.PHASECHK.TRANS64 P1, [R0+URZ+0x98], R5 ;  /* 0x00009805000095a7 */ /* 0x000ea400080210ff */
[----:B--2---:R-:W-:Y:S05]  /*9f90*/  @!P1 BRA `(.L_x_163) ;  /* 0xfffffffc00f09947 */ /* 0x004fea000383ffff */
[----:B------:R-:W-:Y:S05]  /*9fa0*/  BRA `(.L_x_78) ;  /* 0xffffffa800147947 */ /* 0x000fea000383ffff */
.L_x_82:
[----:B-1----:R-:W-:Y:S07]  /*9fb0*/  MOV R5, UR21 ;  /* 0x0000001500057c02 */ /* 0x002fee0008000f00 */
.L_x_164:
[----:B-1----:R1:W2:Y:S02]  /*9fc0*/  SYNCS.PHASECHK.TRANS64.TRYWAIT P0, [R5+URZ+0x70], R4 ;  /* 0x00007004050075a7 */ /* 0x0022a400080011ff */
[----:B--2---:R-:W-:Y:S05]  /*9fd0*/  @!P0 NANOSLEEP.SYNCS 0x989680 ;  /* 0x009896800000895d */ /* 0x004fea0003900000 */
[----:B------:R-:W2:Y:S02]  /*9fe0*/  @!P0 SYNCS.PHASECHK.TRANS64 P0, [R5+URZ+0x70], R4 ;  /* 0x00007004050085a7 */ /* 0x000ea400080010ff */
[----:B--2---:R-:W-:Y:S05]  /*9ff0*/  @!P0 BRA `(.L_x_164) ;  /* 0xfffffffc00f08947 */ /* 0x004fea000383ffff */
[----:B------:R-:W-:Y:S05]  /*a000*/  BRA `(.L_x_165) ;  /* 0xffffffa8006c7947 */ /* 0x000fea000383ffff */
.L_x_83:
[----:B------:R-:W-:Y:S07]  /*a010*/  MOV R5, UR21 ;  /* 0x0000001500057c02 */ /* 0x000fee0008000f00 */
.L_x_166:
[----:B-1----:R1:W2:Y:S02]  /*a020*/  SYNCS.PHASECHK.TRANS64.TRYWAIT P0, [R5+URZ+0x78], R4 ;  /* 0x00007804050075a7 */ /* 0x0022a400080011ff */
[----:B--2---:R-:W-:Y:S05]  /*a030*/  @!P0 NANOSLEEP.SYNCS 0x989680 ;  /* 0x009896800000895d */ /* 0x004fea0003900000 */
[----:B------:R-:W2:Y:S02]  /*a040*/  @!P0 SYNCS.PHASECHK.TRANS64 P0, [R5+URZ+0x78], R4 ;  /* 0x00007804050085a7 */ /* 0x000ea400080010ff */
[----:B--2---:R-:W-:Y:S05]  /*a050*/  @!P0 BRA `(.L_x_166) ;  /* 0xfffffffc00f08947 */ /* 0x004fea000383ffff */
[----:B------:R-:W-:Y:S05]  /*a060*/  BRA `(.L_x_167) ;  /* 0xffffffa800a47947 */ /* 0x000fea000383ffff */
.L_x_84:
[----:B-1----:R-:W-:Y:S07]  /*a070*/  MOV R5, UR21 ;  /* 0x0000001500057c02 */ /* 0x002fee0008000f00 */
.L_x_168:
[----:B-1----:R1:W2:Y:S02]  /*a080*/  SYNCS.PHASECHK.TRANS64.TRYWAIT P0, [R5+URZ+0x80], R4 ;  /* 0x00008004050075a7 */ /* 0x0022a400080011ff */
[----:B--2---:R-:W-:Y:S05]  /*a090*/  @!P0 NANOSLEEP.SYNCS 0x989680 ;  /* 0x009896800000895d */ /* 0x004fea0003900000 */
[----:B------:R-:W2:Y:S02]  /*a0a0*/  @!P0 SYNCS.PHASECHK.TRANS64 P0, [R5+URZ+0x80], R4 ;  /* 0x00008004050085a7 */ /* 0x000ea400080010ff */
[----:B--2---:R-:W-:Y:S05]  /*a0b0*/  @!P0 BRA `(.L_x_168) ;  /* 0xfffffffc00f08947 */ /* 0x004fea000383ffff */
[----:B------:R-:W-:Y:S05]  /*a0c0*/  BRA `(.L_x_169) ;  /* 0xffffffa800e87947 */ /* 0x000fea000383ffff */
.L_x_85:
[----:B-1----:R-:W-:Y:S07]  /*a0d0*/  MOV R5, UR21 ;  /* 0x0000001500057c02 */ /* 0x002fee0008000f00 */
.L_x_170:
[----:B-1----:R1:W2:Y:S02]  /*a0e0*/  SYNCS.PHASECHK.TRANS64.TRYWAIT P0, [R5+URZ+0x88], R4 ;  /* 0x00008804050075a7 */ /* 0x0022a400080011ff */
[----:B--2---:R-:W-:Y:S05]  /*a0f0*/  @!P0 NANOSLEEP.SYNCS 0x989680 ;  /* 0x009896800000895d */ /* 0x004fea0003900000 */
[----:B------:R-:W2:Y:S02]  /*a100*/  @!P0 SYNCS.PHASECHK.TRANS64 P0, [R5+URZ+0x88], R4 ;  /* 0x00008804050085a7 */ /* 0x000ea400080010ff */
[----:B--2---:R-:W-:Y:S05]  /*a110*/  @!P0 BRA `(.L_x_170) ;  /* 0xfffffffc00f08947 */ /* 0x004fea000383ffff */
[----:B------:R-:W-:Y:S05]  /*a120*/  BRA `(.L_x_171) ;  /* 0xffffffac00307947 */ /* 0x000fea000383ffff */
.L_x_87:
[----:B------:R-:W-:-:S07]  /*a130*/  MOV R0, UR21 ;  /* 0x0000001500007c02 */ /* 0x000fce0008000f00 */
.L_x_172:
[----:B-1----:R1:W2:Y:S02]  /*a140*/  SYNCS.PHASECHK.TRANS64.TRYWAIT P0, [R0+URZ+0x70], R3 ;  /* 0x00007003000075a7 */ /* 0x0022a400080011ff */
[----:B--2---:R-:W-:Y:S05]  /*a150*/  @!P0 NANOSLEEP.SYNCS 0x989680 ;  /* 0x009896800000895d */ /* 0x004fea0003900000 */
[----:B------:R-:W2:Y:S02]  /*a160*/  @!P0 SYNCS.PHASECHK.TRANS64 P0, [R0+URZ+0x70], R3 ;  /* 0x00007003000085a7 */ /* 0x000ea400080010ff */
[----:B--2---:R-:W-:Y:S05]  /*a170*/  @!P0 BRA `(.L_x_172) ;  /* 0xfffffffc00f08947 */ /* 0x004fea000383ffff */
[----:B------:R-:W-:Y:S05]  /*a180*/  BRA `(.L_x_173) ;  /* 0xffffffac00a47947 */ /* 0x000fea000383ffff */
.L_x_88:
[----:B-1----:R-:W-:-:S07]  /*a190*/  MOV R0, UR21 ;  /* 0x0000001500007c02 */ /* 0x002fce0008000f00 */
.L_x_174:
[----:B-1----:R1:W2:Y:S02]  /*a1a0*/  SYNCS.PHASECHK.TRANS64.TRYWAIT P0, [R0+URZ+0x78], R3 ;  /* 0x00007803000075a7 */ /* 0x0022a400080011ff */
[----:B--2---:R-:W-:Y:S05]  /*a1b0*/  @!P0 NANOSLEEP.SYNCS 0x989680 ;  /* 0x009896800000895d */ /* 0x004fea0003900000 */
[----:B------:R-:W2:Y:S02]  /*a1c0*/  @!P0 SYNCS.PHASECHK.TRANS64 P0, [R0+URZ+0x78], R3 ;  /* 0x00007803000085a7 */ /* 0x000ea400080010ff */
[----:B--2---:R-:W-:Y:S05]  /*a1d0*/  @!P0 BRA `(.L_x_174) ;  /* 0xfffffffc00f08947 */ /* 0x004fea000383ffff */
[----:B------:R-:W-:Y:S05]  /*a1e0*/  BRA `(.L_x_175) ;  /* 0xffffffac00947947 */ /* 0x000fea000383ffff */
.L_x_89:
[----:B-1----:R-:W-:-:S07]  /*a1f0*/  MOV R0, UR21 ;  /* 0x0000001500007c02 */ /* 0x002fce0008000f00 */
.L_x_176:
[----:B-1----:R1:W2:Y:S02]  /*a200*/  SYNCS.PHASECHK.TRANS64.TRYWAIT P0, [R0+URZ+0x80], R3 ;  /* 0x00008003000075a7 */ /* 0x0022a400080011ff */
[----:B--2---:R-:W-:Y:S05]  /*a210*/  @!P0 NANOSLEEP.SYNCS 0x989680 ;  /* 0x009896800000895d */ /* 0x004fea0003900000 */
[----:B------:R-:W2:Y:S02]  /*a220*/  @!P0 SYNCS.PHASECHK.TRANS64 P0, [R0+URZ+0x80], R3 ;  /* 0x00008003000085a7 */ /* 0x000ea400080010ff */
[----:B--2---:R-:W-:Y:S05]  /*a230*/  @!P0 BRA `(.L_x_176) ;  /* 0xfffffffc00f08947 */ /* 0x004fea000383ffff */
[----:B------:R-:W-:Y:S05]  /*a240*/  BRA `(.L_x_177) ;  /* 0xffffffac00847947 */ /* 0x000fea000383ffff */
.L_x_91:
[----:B-1----:R1:W2:Y:S02]  /*a250*/  SYNCS.PHASECHK.TRANS64.TRYWAIT P0, [R3+URZ+0xa0], R0 ;  /* 0x0000a000030075a7 */ /* 0x0022a400080011ff */
[----:B--2---:R-:W-:Y:S05]  /*a260*/  @!P0 NANOSLEEP.SYNCS 0x989680 ;  /* 0x009896800000895d */ /* 0x004fea0003900000 */
[----:B------:R-:W2:Y:S02]  /*a270*/  @!P0 SYNCS.PHASECHK.TRANS64 P0, [R3+URZ+0xa0], R0 ;  /* 0x0000a000030085a7 */ /* 0x000ea400080010ff */
[----:B--2---:R-:W-:Y:S05]  /*a280*/  @!P0 BRA `(.L_x_91) ;  /* 0xfffffffc00f08947 */ /* 0x004fea000383ffff */
[----:B------:R-:W-:Y:S05]  /*a290*/  BRA `(.L_x_178) ;  /* 0xffffffb000547947 */ /* 0x000fea000383ffff */
.L_x_102:
[----:B--2---:R2:W1:Y:S02]  /*a2a0*/  SYNCS.PHASECHK.TRANS64.TRYWAIT P1, [R2+URZ+0x50], R3 ;  /* 0x00005003020075a7 */ /* 0x00446400080211ff */
[----:B-1----:R-:W-:Y:S05]  /*a2b0*/  @!P1 NANOSLEEP.SYNCS 0x989680 ;  /* 0x009896800000995d */ /* 0x002fea0003900000 */
[----:B------:R-:W1:Y:S02]  /*a2c0*/  @!P1 SYNCS.PHASECHK.TRANS64 P1, [R2+URZ+0x50], R3 ;  /* 0x00005003020095a7 */ /* 0x000e6400080210ff */
[----:B-1----:R-:W-:Y:S05]  /*a2d0*/  @!P1 BRA `(.L_x_102) ;  /* 0xfffffffc00f09947 */ /* 0x002fea000383ffff */
[----:B------:R-:W-:Y:S05]  /*a2e0*/  BRA `(.L_x_101) ;  /* 0xffffffbc00cc7947 */ /* 0x000fea000383ffff */
.L_x_104:
[----:B--2---:R2:W4:Y:S02]  /*a2f0*/  SYNCS.PHASECHK.TRANS64.TRYWAIT P0, [R71+URZ+0xc0], R4 ;  /* 0x0000c004470075a7 */ /* 0x00452400080011ff */
[----:B----4-:R-:W-:Y:S05]  /*a300*/  @!P0 NANOSLEEP.SYNCS 0x989680 ;  /* 0x009896800000895d */ /* 0x010fea0003900000 */
[----:B------:R-:W4:Y:S02]  /*a310*/  @!P0 SYNCS.PHASECHK.TRANS64 P0, [R71+URZ+0xc0], R4 ;  /* 0x0000c004470085a7 */ /* 0x000f2400080010ff */
[----:B----4-:R-:W-:Y:S05]  /*a320*/  @!P0 BRA `(.L_x_104) ;  /* 0xfffffffc00f08947 */ /* 0x010fea000383ffff */
[----:B------:R-:W-:Y:S05]  /*a330*/  BRA `(.L_x_103) ;  /* 0xffffffc0001c7947 */ /* 0x000fea000383ffff */
.L_x_112:
[----:B---3--:R3:W4:Y:S02]  /*a340*/  SYNCS.PHASECHK.TRANS64.TRYWAIT P0, [R112+URZ+0x50], R3 ;  /* 0x00005003700075a7 */ /* 0x00872400080011ff */
[----:B----4-:R-:W-:Y:S05]  /*a350*/  @!P0 NANOSLEEP.SYNCS 0x989680 ;  /* 0x009896800000895d */ /* 0x010fea0003900000 */
[----:B------:R-:W4:Y:S02]  /*a360*/  @!P0 SYNCS.PHASECHK.TRANS64 P0, [R112+URZ+0x50], R3 ;  /* 0x00005003700085a7 */ /* 0x000f2400080010ff */
[----:B----4-:R-:W-:Y:S05]  /*a370*/  @!P0 BRA `(.L_x_112) ;  /* 0xfffffffc00f08947 */ /* 0x010fea000383ffff */
[----:B------:R-:W-:Y:S05]  /*a380*/  BRA `(.L_x_111) ;  /* 0xffffffcc00107947 */ /* 0x000fea000383ffff */
.L_x_120:
[----:B---3--:R3:W4:Y:S02]  /*a390*/  SYNCS.PHASECHK.TRANS64.TRYWAIT P0, [R112+URZ+0x50], R5 ;  /* 0x00005005700075a7 */ /* 0x00872400080011ff */
[----:B----4-:R-:W-:Y:S05]  /*a3a0*/  @!P0 NANOSLEEP.SYNCS 0x989680 ;  /* 0x009896800000895d */ /* 0x010fea0003900000 */
[----:B------:R-:W4:Y:S02]  /*a3b0*/  @!P0 SYNCS.PHASECHK.TRANS64 P0, [R112+URZ+0x50], R5 ;  /* 0x00005005700085a7 */ /* 0x000f2400080010ff */
[----:B----4-:R-:W-:Y:S05]  /*a3c0*/  @!P0 BRA `(.L_x_120) ;  /* 0xfffffffc00f08947 */ /* 0x010fea000383ffff */
[----:B------:R-:W-:Y:S05]  /*a3d0*/  BRA `(.L_x_119) ;  /* 0xffffffd800507947 */ /* 0x000fea000383ffff */
.L_x_128:
[----:B---3--:R3:W4:Y:S02]  /*a3e0*/  SYNCS.PHASECHK.TRANS64.TRYWAIT P0, [R102+URZ+0x50], R3 ;  /* 0x00005003660075a7 */ /* 0x00872400080011ff */
[----:B----4-:R-:W-:Y:S05]  /*a3f0*/  @!P0 NANOSLEEP.SYNCS 0x989680 ;  /* 0x009896800000895d */ /* 0x010fea0003900000 */
[----:B------:R-:W4:Y:S02]  /*a400*/  @!P0 SYNCS.PHASECHK.TRANS64 P0, [R102+URZ+0x50], R3 ;  /* 0x00005003660085a7 */ /* 0x000f2400080010ff */
[----:B----4-:R-:W-:Y:S05]  /*a410*/  @!P0 BRA `(.L_x_128) ;  /* 0xfffffffc00f08947 */ /* 0x010fea000383ffff */
[----:B------:R-:W-:Y:S05]  /*a420*/  BRA `(.L_x_127) ;  /* 0xffffffe4009c7947 */ /* 0x000fea000383ffff */
        .weak           $__internal_0_$__cuda_sm10x_tcgen05_guardrail_trap_col_being_dealloced_not_returned_by_alloc
        .type           $__internal_0_$__cuda_sm10x_tcgen05_guardrail_trap_col_being_dealloced_not_returned_by_alloc,@function
        .size           $__internal_0_$__cuda_sm10x_tcgen05_guardrail_trap_col_being_dealloced_not_returned_by_alloc,($__internal_1_$__cuda_sm10x_tcgen05_guardrail_trap_phase_invalid_during_alloc - $__internal_0_$__cuda_sm10x_tcgen05_guardrail_trap_col_being_dealloced_not_returned_by_alloc)
$__internal_0_$__cuda_sm10x_tcgen05_guardrail_trap_col_being_dealloced_not_returned_by_alloc:
[----:B------:R-:W-:Y:S05]  /*a430*/  BPT.TRAP 0x1 ;  /* 0x000000040000795c */ /* 0x000fea0000300000 */
[----:B------:R-:W-:-:S04]  /*a440*/  HFMA2 R3, -RZ, RZ, 0, 0 ;  /* 0x00000000ff037431 */ /* 0x000fc800000001ff */
[----:B------:R-:W-:Y:S05]  /*a450*/  RET.REL.NODEC R2 `(_ZN7cutlass13device_kernelINS_4gemm6kernel13GemmUniversalIN4cute5tupleIJiiiiEEENS1_10collective13CollectiveMmaINS1_35MainloopSm100TmaUmmaWarpSpecializedILi5ELi2ELi4ENS5_IJNS4_1CILi2EEENSA_ILi1EEESC_EEEEENS5_IJNSA_ILi64EEENSA_ILi256EEENSA_ILi128EEEEEENS_12float_e4m3_tENS5_IJlSC_lEEESJ_SK_NS4_8TiledMMAINS4_8MMA_AtomIJNS4_10MMA_TraitsINS4_19SM100_MMA_F8F6F4_SSEJSJ_SJ_fSF_SG_NS4_17integral_constantINS4_4UMMA5MajorELSR_0EEESS_NSP_INSQ_7ScaleInELST_0EEESU_EEEEEENS4_6LayoutINS5_IJSC_SC_SC_EEENS5_IJNSA_ILi0EEESZ_SZ_EEEEENS5_IJNS4_10UnderscoreES12_S12_EEEEENS4_13SM90_TMA_LOADENS4_14ComposedLayoutINS4_7SwizzleILi3ELi4ELi3EEENS4_18smem_ptr_flag_bitsILi8EEENSX_INS5_IJNSA_ILi8EEESH_EEENS5_IJSH_SC_EEEEEEEvNS4_8identityENS4_23SM90_TMA_LOAD_MULTICASTES1F_vS1G_EENS_8epilogue10collective18CollectiveEpilogueINS1J_23Sm100TmaWarpSpecializedILi4ELi2ELi32ELb0ELb0EEEJSI_NS5_IJNSX_ISF_SC_EES1O_EEESJ_SK_SJ_SK_NS1J_6fusion15FusionCallbacksIS1N_NS1Q_17LinearCombinationISJ_fSJ_fLNS_15FloatRoundStyleE2EEESI_S1P_JEEENS4_5SM1004TMEM4LOAD26SM100_TMEM_LOAD_16dp32b32xES15_NS16_INS17_ILi2ELi4ELi3EEES1A_NSX_INS5_IJS1B_SF_EEENS5_IJSF_SC_EEEEEEENS4_39AutoVectorizingCopyWithAssumedAlignmentILi128EEENS4_14SM90_TMA_STOREES24_S26_S26_EEEvvEEEEvNT_6ParamsE) ;  /* 0xffffff5802e87950 */ /* 0x000fea0003c3ffff */
        .weak           $__internal_1_$__cuda_sm10x_tcgen05_guardrail_trap_phase_invalid_during_alloc
        .type           $__internal_1_$__cuda_sm10x_tcgen05_guardrail_trap_phase_invalid_during_alloc,@function
        .size           $__internal_1_$__cuda_sm10x_tcgen05_guardrail_trap_phase_invalid_during_alloc,($__internal_2_$__cuda_sm10x_tcgen05_guardrail_trap_unallocated_columns_being_dealloced - $__internal_1_$__cuda_sm10x_tcgen05_guardrail_trap_phase_invalid_during_alloc)
$__internal_1_$__cuda_sm10x_tcgen05_guardrail_trap_phase_invalid_during_alloc:
[----:B------:R-:W-:Y:S05]  /*a460*/  BPT.TRAP 0x1 ;  /* 0x000000040000795c */ /* 0x000fea0000300000 */
[----:B------:R-:W-:-:S04]  /*a470*/  MOV R5, 0x0 ;  /* 0x0000000000057802 */ /* 0x000fc80000000f00 */
[----:B------:R-:W-:Y:S05]  /*a480*/  RET.REL.NODEC R4 `(_ZN7cutlass13device_kernelINS_4gemm6kernel13GemmUniversalIN4cute5tupleIJiiiiEEENS1_10collective13CollectiveMmaINS1_35MainloopSm100TmaUmmaWarpSpecializedILi5ELi2ELi4ENS5_IJNS4_1CILi2EEENSA_ILi1EEESC_EEEEENS5_IJNSA_ILi64EEENSA_ILi256EEENSA_ILi128EEEEEENS_12float_e4m3_tENS5_IJlSC_lEEESJ_SK_NS4_8TiledMMAINS4_8MMA_AtomIJNS4_10MMA_TraitsINS4_19SM100_MMA_F8F6F4_SSEJSJ_SJ_fSF_SG_NS4_17integral_constantINS4_4UMMA5MajorELSR_0EEESS_NSP_INSQ_7ScaleInELST_0EEESU_EEEEEENS4_6LayoutINS5_IJSC_SC_SC_EEENS5_IJNSA_ILi0EEESZ_SZ_EEEEENS5_IJNS4_10UnderscoreES12_S12_EEEEENS4_13SM90_TMA_LOADENS4_14ComposedLayoutINS4_7SwizzleILi3ELi4ELi3EEENS4_18smem_ptr_flag_bitsILi8EEENSX_INS5_IJNSA_ILi8EEESH_EEENS5_IJSH_SC_EEEEEEEvNS4_8identityENS4_23SM90_TMA_LOAD_MULTICASTES1F_vS1G_EENS_8epilogue10collective18CollectiveEpilogueINS1J_23Sm100TmaWarpSpecializedILi4ELi2ELi32ELb0ELb0EEEJSI_NS5_IJNSX_ISF_SC_EES1O_EEESJ_SK_SJ_SK_NS1J_6fusion15FusionCallbacksIS1N_NS1Q_17LinearCombinationISJ_fSJ_fLNS_15FloatRoundStyleE2EEESI_S1P_JEEENS4_5SM1004TMEM4LOAD26SM100_TMEM_LOAD_16dp32b32xES15_NS16_INS17_ILi2ELi4ELi3EEES1A_NSX_INS5_IJS1B_SF_EEENS5_IJSF_SC_EEEEEEENS4_39AutoVectorizingCopyWithAssumedAlignmentILi128EEENS4_14SM90_TMA_STOREES24_S26_S26_EEEvvEEEEvNT_6ParamsE) ;  /* 0xffffff5804dc7950 */ /* 0x000fea0003c3ffff */
        .weak           $__internal_2_$__cuda_sm10x_tcgen05_guardrail_trap_unallocated_columns_being_dealloced
        .type           $__internal_2_$__cuda_sm10x_tcgen05_guardrail_trap_unallocated_columns_being_dealloced,@function
        .size           $__internal_2_$__cuda_sm10x_tcgen05_guardrail_trap_unallocated_columns_being_dealloced,(.L_x_180 - $__internal_2_$__cuda_sm10x_tcgen05_guardrail_trap_unallocated_columns_being_dealloced)
$__internal_2_$__cuda_sm10x_tcgen05_guardrail_trap_unallocated_columns_being_dealloced:
[----:B------:R-:W-:Y:S05]  /*a490*/  BPT.TRAP 0x1 ;  /* 0x000000040000795c */ /* 0x000fea0000300000 */
[----:B------:R-:W-:-:S04]  /*a4a0*/  HFMA2 R3, -RZ, RZ, 0, 0 ;  /* 0x00000000ff037431 */ /* 0x000fc800000001ff */
[----:B------:R-:W-:Y:S05]  /*a4b0*/  RET.REL.NODEC R2 `(_ZN7cutlass13device_kernelINS_4gemm6kernel13GemmUniversalIN4cute5tupleIJiiiiEEENS1_10collective13CollectiveMmaINS1_35MainloopSm100TmaUmmaWarpSpecializedILi5ELi2ELi4ENS5_IJNS4_1CILi2EEENSA_ILi1EEESC_EEEEENS5_IJNSA_ILi64EEENSA_ILi256EEENSA_ILi128EEEEEENS_12float_e4m3_tENS5_IJlSC_lEEESJ_SK_NS4_8TiledMMAINS4_8MMA_AtomIJNS4_10MMA_TraitsINS4_19SM100_MMA_F8F6F4_SSEJSJ_SJ_fSF_SG_NS4_17integral_constantINS4_4UMMA5MajorELSR_0EEESS_NSP_INSQ_7ScaleInELST_0EEESU_EEEEEENS4_6LayoutINS5_IJSC_SC_SC_EEENS5_IJNSA_ILi0EEESZ_SZ_EEEEENS5_IJNS4_10UnderscoreES12_S12_EEEEENS4_13SM90_TMA_LOADENS4_14ComposedLayoutINS4_7SwizzleILi3ELi4ELi3EEENS4_18smem_ptr_flag_bitsILi8EEENSX_INS5_IJNSA_ILi8EEESH_EEENS5_IJSH_SC_EEEEEEEvNS4_8identityENS4_23SM90_TMA_LOAD_MULTICASTES1F_vS1G_EENS_8epilogue10collective18CollectiveEpilogueINS1J_23Sm100TmaWarpSpecializedILi4ELi2ELi32ELb0ELb0EEEJSI_NS5_IJNSX_ISF_SC_EES1O_EEESJ_SK_SJ_SK_NS1J_6fusion15FusionCallbacksIS1N_NS1Q_17LinearCombinationISJ_fSJ_fLNS_15FloatRoundStyleE2EEESI_S1P_JEEENS4_5SM1004TMEM4LOAD26SM100_TMEM_LOAD_16dp32b32xES15_NS16_INS17_ILi2ELi4ELi3EEES1A_NSX_INS5_IJS1B_SF_EEENS5_IJSF_SC_EEEEEEENS4_39AutoVectorizingCopyWithAssumedAlignmentILi128EEENS4_14SM90_TMA_STOREES24_S26_S26_EEEvvEEEEvNT_6ParamsE) ;  /* 0xffffff5802d07950 */ /* 0x000fea0003c3ffff */
.L_x_179:
[----:B------:R-:W-:-:S00]  /*a4c0*/  BRA `(.L_x_179) ;  /* 0xfffffffc00fc7947 */ /* 0x000fc0000383ffff */
[----:B------:R-:W-:-:S00]  /*a4d0*/  NOP ;  /* 0x0000000000007918 */ /* 0x000fc00000000000 */
        /* <DEDUP_REMOVED lines=10> */
.L_x_180:


//--------------------- .nv.global.init           --------------------------
	.section	.nv.global.init,"aw",@progbits
.nv.global.init:
	.type		$str$27,@object
	.size		$str$27,($str$28 - $str$27)
$str$27:
        /*0000*/ 	.byte	0x28, 0x61, 0x64, 0x64, 0x72, 0x65, 0x73, 0x73, 0x20, 0x26, 0x20, 0x6d, 0x61, 0x73, 0x6b, 0x29
        /*0010*/ 	.byte	0x20, 0x3d, 0x3d, 0x20, 0x30, 0x00
	.type		$str$28,@object
	.size		$str$28,($str$26 - $str$28)
$str$28:
        /*0016*/ 	.byte	0x2f, 0x74, 0x6d, 0x70, 0x2f, 0x63, 0x75, 0x74, 0x6c, 0x61, 0x73, 0x73, 0x5f, 0x73, 0x77, 0x65
        /*0026*/ 	.byte	0x65, 0x70, 0x5f, 0x73, 0x72, 0x63, 0x2f, 0x69, 0x6e, 0x63, 0x6c, 0x75, 0x64, 0x65, 0x2f, 0x63
        /*0036*/ 	.byte	0x75, 0x74, 0x65, 0x2f, 0x70, 0x6f, 0x69, 0x6e, 0x74, 0x65, 0x72, 0x5f, 0x66, 0x6c, 0x61, 0x67
        /*0046*/ 	.byte	0x67, 0x65, 0x64, 0x2e, 0x68, 0x70, 0x70, 0x00
	.type		$str$26,@object
	.size		$str$26,($str$25 - $str$26)
$str$26:
        /*004e*/ 	.byte	0x2f, 0x74, 0x6d, 0x70, 0x2f, 0x63, 0x75, 0x74, 0x6c, 0x61, 0x73, 0x73, 0x5f, 0x73, 0x77, 0x65
        /*005e*/ 	.byte	0x65, 0x70, 0x5f, 0x73, 0x72, 0x63, 0x2f, 0x69, 0x6e, 0x63, 0x6c, 0x75, 0x64, 0x65, 0x2f, 0x63
        /*006e*/ 	.byte	0x75, 0x74, 0x65, 0x2f, 0x61, 0x74, 0x6f, 0x6d, 0x2f, 0x63, 0x6f, 0x70, 0x79, 0x5f, 0x74, 0x72
        /*007e*/ 	.byte	0x61, 0x69, 0x74, 0x73, 0x5f, 0x73, 0x6d, 0x31, 0x30, 0x30, 0x2e, 0x68, 0x70, 0x70, 0x00
	.type		$str$25,@object
	.size		$str$25,(__unnamed_1 - $str$25)
$str$25:
        /*008d*/ 	.byte	0x28, 0x28, 0x75, 0x69, 0x6e, 0x74, 0x33, 0x32, 0x5f, 0x74, 0x28, 0x74, 0x68, 0x72, 0x65, 0x61
        /*009d*/ 	.byte	0x64, 0x49, 0x64, 0x78, 0x2e, 0x78, 0x29, 0x20, 0x2f, 0x20, 0x33, 0x32, 0x29, 0x20, 0x25, 0x20
        /*00ad*/ 	.byte	0x34, 0x29, 0x20, 0x3d, 0x3d, 0x20, 0x28, 0x28, 0x28, 0x74, 0x6d, 0x65, 0x6d, 0x5f, 0x61, 0x64
        /*00bd*/ 	.byte	0x64, 0x72, 0x20, 0x3e, 0x3e, 0x20, 0x31, 0x36, 0x29, 0x20, 0x2f, 0x20, 0x33, 0x32, 0x29, 0x20
        /*00cd*/ 	.byte	0x25, 0x20, 0x34, 0x29, 0x00
	.type		__unnamed_1,@object
	.size		__unnamed_1,(__unnamed_2 - __unnamed_1)
__unnamed_1:
        /*00d2*/ 	.byte	0x61, 0x75, 0x74, 0x6f, 0x20, 0x63, 0x75, 0x74, 0x65, 0x3a, 0x3a, 0x61, 0x73, 0x5f, 0x70, 0x6f
        /* <DEDUP_REMOVED lines=24> */
        /*0262*/ 	.byte	0x3c, 0x34, 0x30, 0x39, 0x36, 0x3e, 0x3e, 0x3e, 0x3e, 0x5d, 0x00
	.type		__unnamed_2,@object
	.size		__unnamed_2,(__unnamed_3 - __unnamed_2)
__unnamed_2:
        /* <DEDUP_REMOVED lines=26> */
	.type		__unnamed_3,@object
	.size		__unnamed_3,(.L_3 - __unnamed_3)
__unnamed_3:
        /* <DEDUP_REMOVED lines=40> */
        /*0688*/ 	.byte	0x74, 0x65, 0x3a, 0x3a, 0x43, 0x3c, 0x30, 0x3e, 0x3e, 0x3e, 0x3e, 0x5d, 0x00
.L_3:


//--------------------- .nv.shared._ZN7cutlass13device_kernelINS_4gemm6kernel13GemmUniversalIN4cute5tupleIJiiiiEEENS1_10collective13CollectiveMmaINS1_35MainloopSm100TmaUmmaWarpSpecializedILi5ELi2ELi4ENS5_IJNS4_1CILi2EEENSA_ILi1EEESC_EEEEENS5_IJNSA_ILi64EEENSA_ILi256EEENSA_ILi128EEEEEENS_12float_e4m3_tENS5_IJlSC_lEEESJ_SK_NS4_8TiledMMAINS4_8MMA_AtomIJNS4_10MMA_TraitsINS4_19SM100_MMA_F8F6F4_SSEJSJ_SJ_fSF_SG_NS4_17integral_constantINS4_4UMMA5MajorELSR_0EEESS_NSP_INSQ_7ScaleInELST_0EEESU_EEEEEENS4_6LayoutINS5_IJSC_SC_SC_EEENS5_IJNSA_ILi0EEESZ_SZ_EEEEENS5_IJNS4_10UnderscoreES12_S12_EEEEENS4_13SM90_TMA_LOADENS4_14ComposedLayoutINS4_7SwizzleILi3ELi4ELi3EEENS4_18smem_ptr_flag_bitsILi8EEENSX_INS5_IJNSA_ILi8EEESH_EEENS5_IJSH_SC_EEEEEEEvNS4_8identityENS4_23SM90_TMA_LOAD_MULTICASTES1F_vS1G_EENS_8epilogue10collective18CollectiveEpilogueINS1J_23Sm100TmaWarpSpecializedILi4ELi2ELi32ELb0ELb0EEEJSI_NS5_IJNSX_ISF_SC_EES1O_EEESJ_SK_SJ_SK_NS1J_6fusion15FusionCallbacksIS1N_NS1Q_17LinearCombinationISJ_fSJ_fLNS_15FloatRoundStyleE2EEESI_S1P_JEEENS4_5SM1004TMEM4LOAD26SM100_TMEM_LOAD_16dp32b32xES15_NS16_INS17_ILi2ELi4ELi3EEES1A_NSX_INS5_IJS1B_SF_EEENS5_IJSF_SC_EEEEEEENS4_39AutoVectorizingCopyWithAssumedAlignmentILi128EEENS4_14SM90_TMA_STOREES24_S26_S26_EEEvvEEEEvNT_6ParamsE --------------------------
	.section	.nv.shared._ZN7cutlass13device_kernelINS_4gemm6kernel13GemmUniversalIN4cute5tupleIJiiiiEEENS1_10collective13CollectiveMmaINS1_35MainloopSm100TmaUmmaWarpSpecializedILi5ELi2ELi4ENS5_IJNS4_1CILi2EEENSA_ILi1EEESC_EEEEENS5_IJNSA_ILi64EEENSA_ILi256EEENSA_ILi128EEEEEENS_12float_e4m3_tENS5_IJlSC_lEEESJ_SK_NS4_8TiledMMAINS4_8MMA_AtomIJNS4_10MMA_TraitsINS4_19SM100_MMA_F8F6F4_SSEJSJ_SJ_fSF_SG_NS4_17integral_constantINS4_4UMMA5MajorELSR_0EEESS_NSP_INSQ_7ScaleInELST_0EEESU_EEEEEENS4_6LayoutINS5_IJSC_SC_SC_EEENS5_IJNSA_ILi0EEESZ_SZ_EEEEENS5_IJNS4_10UnderscoreES12_S12_EEEEENS4_13SM90_TMA_LOADENS4_14ComposedLayoutINS4_7SwizzleILi3ELi4ELi3EEENS4_18smem_ptr_flag_bitsILi8EEENSX_INS5_IJNSA_ILi8EEESH_EEENS5_IJSH_SC_EEEEEEEvNS4_8identityENS4_23SM90_TMA_LOAD_MULTICASTES1F_vS1G_EENS_8epilogue10collective18CollectiveEpilogueINS1J_23Sm100TmaWarpSpecializedILi4ELi2ELi32ELb0ELb0EEEJSI_NS5_IJNSX_ISF_SC_EES1O_EEESJ_SK_SJ_SK_NS1J_6fusion15FusionCallbacksIS1N_NS1Q_17LinearCombinationISJ_fSJ_fLNS_15FloatRoundStyleE2EEESI_S1P_JEEENS4_5SM1004TMEM4LOAD26SM100_TMEM_LOAD_16dp32b32xES15_NS16_INS17_ILi2ELi4ELi3EEES1A_NSX_INS5_IJS1B_SF_EEENS5_IJSF_SC_EEEEEEENS4_39AutoVectorizingCopyWithAssumedAlignmentILi128EEENS4_14SM90_TMA_STOREES24_S26_S26_EEEvvEEEEvNT_6ParamsE,"aw",@nobits
	.sectionflags	@""
	.align	16
	.zero		1024


//--------------------- .nv.shared.reserved.0     --------------------------
	.section	.nv.shared.reserved.0,"aw",@nobits
	.weak		__nv_reservedSMEM_offset_0_alias
	.size		__nv_reservedSMEM_offset_0_alias, 0, 64
	.other		__nv_reservedSMEM_offset_0_alias,@"STO_CUDA_RESERVED_SHARED STV_DEFAULT"
__nv_reservedSMEM_offset_0_alias:
	.zero		0
.nv.shared.reserved.0:
	.zero		64
	.weak		__nv_reservedSMEM_tcgen05_partition
	.type		__nv_reservedSMEM_tcgen05_partition,@object
	.size		__nv_reservedSMEM_tcgen05_partition,(.L_0 - __nv_reservedSMEM_tcgen05_partition)
__nv_reservedSMEM_tcgen05_partition:
	.zero		32
.L_0:


//--------------------- .nv.global                --------------------------
	.section	.nv.global,"aw",@nobits
.nv.global:
	.type		_ZN39_INTERNAL_f33adf69_4_k_cu_2d3d4e51_83254cute1_E,@object
	.size		_ZN39_INTERNAL_f33adf69_4_k_cu_2d3d4e51_83254cute1_E,(_ZN39_INTERNAL_f33adf69_4_k_cu_2d3d4e51_83254cuda3std3__45__cpo6cbeginE - _ZN39_INTERNAL_f33adf69_4_k_cu_2d3d4e51_83254cute1_E)
_ZN39_INTERNAL_f33adf69_4_k_cu_2d3d4e51_83254cute1_E:
	.zero		1
	.type		_ZN39_INTERNAL_f33adf69_4_k_cu_2d3d4e51_83254cuda3std3__45__cpo6cbeginE,@object
	.size		_ZN39_INTERNAL_f33adf69_4_k_cu_2d3d4e51_83254cuda3std3__45__cpo6cbeginE,(_ZN39_INTERNAL_f33adf69_4_k_cu_2d3d4e51_83254cuda3std3__48in_placeE - _ZN39_INTERNAL_f33adf69_4_k_cu_2d3d4e51_83254cuda3std3__45__cpo6cbeginE)
_ZN39_INTERNAL_f33adf69_4_k_cu_2d3d4e51_83254cuda3std3__45__cpo6cbeginE:
	.zero		1
	.type		_ZN39_INTERNAL_f33adf69_4_k_cu_2d3d4e51_83254cuda3std3__48in_placeE,@object
	.size		_ZN39_INTERNAL_f33adf69_4_k_cu_2d3d4e51_83254cuda3std3__48in_placeE,(_ZN39_INTERNAL_f33adf69_4_k_cu_2d3d4e51_83254cuda3std6ranges3__45__cpo9iter_moveE - _ZN39_INTERNAL_f33adf69_4_k_cu_2d3d4e51_83254cuda3std3__48in_placeE)
_ZN39_INTERNAL_f33adf69_4_k_cu_2d3d4e51_83254cuda3std3__48in_placeE:
	.zero		1
	.type		_ZN39_INTERNAL_f33adf69_4_k_cu_2d3d4e51_83254cuda3std6ranges3__45__cpo9iter_moveE,@object
	.size		_ZN39_INTERNAL_f33adf69_4_k_cu_2d3d4e51_83254cuda3std6ranges3__45__cpo9iter_moveE,(_ZN39_INTERNAL_f33adf69_4_k_cu_2d3d4e51_83254cuda3std3__45__cpo5beginE - _ZN39_INTERNAL_f33adf69_4_k_cu_2d3d4e51_83254cuda3std6ranges3__45__cpo9iter_moveE)
_ZN39_INTERNAL_f33adf69_4_k_cu_2d3d4e51_83254cuda3std6ranges3__45__cpo9iter_moveE:
	.zero		1
	.type		_ZN39_INTERNAL_f33adf69_4_k_cu_2d3d4e51_83254cuda3std3__45__cpo5beginE,@object
	.size		_ZN39_INTERNAL_f33adf69_4_k_cu_2d3d4e51_83254cuda3std3__45__cpo5beginE,(_ZN39_INTERNAL_f33adf69_4_k_cu_2d3d4e51_83254cuda3std3__441_GLOBAL__N__f33adf69_4_k_cu_2d3d4e51_83256ignoreE - _ZN39_INTERNAL_f33adf69_4_k_cu_2d3d4e51_83254cuda3std3__45__cpo5beginE)
_ZN39_INTERNAL_f33adf69_4_k_cu_2d3d4e51_83254cuda3std3__45__cpo5beginE:
	.zero		1
	.type		_ZN39_INTERNAL_f33adf69_4_k_cu_2d3d4e51_83254cuda3std3__441_GLOBAL__N__f33adf69_4_k_cu_2d3d4e51_83256ignoreE,@object
	.size		_ZN39_INTERNAL_f33adf69_4_k_cu_2d3d4e51_83254cuda3std3__441_GLOBAL__N__f33adf69_4_k_cu_2d3d4e51_83256ignoreE,(_ZN39_INTERNAL_f33adf69_4_k_cu_2d3d4e51_83254cute7productE - _ZN39_INTERNAL_f33adf69_4_k_cu_2d3d4e51_83254cuda3std3__441_GLOBAL__N__f33adf69_4_k_cu_2d3d4e51_83256ignoreE)
_ZN39_INTERNAL_f33adf69_4_k_cu_2d3d4e51_83254cuda3std3__441_GLOBAL__N__f33adf69_4_k_cu_2d3d4e51_83256ignoreE:
	.zero		1
	.type		_ZN39_INTERNAL_f33adf69_4_k_cu_2d3d4e51_83254cute7productE,@object
	.size		_ZN39_INTERNAL_f33adf69_4_k_cu_2d3d4e51_83254cute7productE,(_ZN39_INTERNAL_f33adf69_4_k_cu_2d3d4e51_83254cuda3std3__45__cpo3endE - _ZN39_INTERNAL_f33adf69_4_k_cu_2d3d4e51_83254cute7productE)
_ZN39_INTERNAL_f33adf69_4_k_cu_2d3d4e51_83254cute7productE:
	.zero		1
	.type		_ZN39_INTERNAL_f33adf69_4_k_cu_2d3d4e51_83254cuda3std3__45__cpo3endE,@object
	.size		_ZN39_INTERNAL_f33adf69_4_k_cu_2d3d4e51_83254cuda3std3__45__cpo3endE,(_ZN39_INTERNAL_f33adf69_4_k_cu_2d3d4e51_83254cuda3std3__419piecewise_constructE - _ZN39_INTERNAL_f33adf69_4_k_cu_2d3d4e51_83254cuda3std3__45__cpo3endE)
_ZN39_INTERNAL_f33adf69_4_k_cu_2d3d4e51_83254cuda3std3__45__cpo3endE:
	.zero		1
	.type		_ZN39_INTERNAL_f33adf69_4_k_cu_2d3d4e51_83254cuda3std3__419piecewise_constructE,@object
	.size		_ZN39_INTERNAL_f33adf69_4_k_cu_2d3d4e51_83254cuda3std3__419piecewise_constructE,(_ZN39_INTERNAL_f33adf69_4_k_cu_2d3d4e51_83254cuda3std3__45__cpo4cendE - _ZN39_INTERNAL_f33adf69_4_k_cu_2d3d4e51_83254cuda3std3__419piecewise_constructE)
_ZN39_INTERNAL_f33adf69_4_k_cu_2d3d4e51_83254cuda3std3__419piecewise_constructE:
	.zero		1
	.type		_ZN39_INTERNAL_f33adf69_4_k_cu_2d3d4e51_83254cuda3std3__45__cpo4cendE,@object
	.size		_ZN39_INTERNAL_f33adf69_4_k_cu_2d3d4e51_83254cuda3std3__45__cpo4cendE,(_ZN39_INTERNAL_f33adf69_4_k_cu_2d3d4e51_83254cuda3std6ranges3__45__cpo4swapE - _ZN39_INTERNAL_f33adf69_4_k_cu_2d3d4e51_83254cuda3std3__45__cpo4cendE)
_ZN39_INTERNAL_f33adf69_4_k_cu_2d3d4e51_83254cuda3std3__45__cpo4cendE:
	.zero		1
	.type		_ZN39_INTERNAL_f33adf69_4_k_cu_2d3d4e51_83254cuda3std6ranges3__45__cpo4swapE,@object
	.size		_ZN39_INTERNAL_f33adf69_4_k_cu_2d3d4e51_83254cuda3std6ranges3__45__cpo4swapE,(.L_11 - _ZN39_INTERNAL_f33adf69_4_k_cu_2d3d4e51_83254cuda3std6ranges3__45__cpo4swapE)
_ZN39_INTERNAL_f33adf69_4_k_cu_2d3d4e51_83254cuda3std6ranges3__45__cpo4swapE:
	.zero		1
.L_11:


//--------------------- .nv.constant0._ZN7cutlass13device_kernelINS_4gemm6kernel13GemmUniversalIN4cute5tupleIJiiiiEEENS1_10collective13CollectiveMmaINS1_35MainloopSm100TmaUmmaWarpSpecializedILi5ELi2ELi4ENS5_IJNS4_1CILi2EEENSA_ILi1EEESC_EEEEENS5_IJNSA_ILi64EEENSA_ILi256EEENSA_ILi128EEEEEENS_12float_e4m3_tENS5_IJlSC_lEEESJ_SK_NS4_8TiledMMAINS4_8MMA_AtomIJNS4_10MMA_TraitsINS4_19SM100_MMA_F8F6F4_SSEJSJ_SJ_fSF_SG_NS4_17integral_constantINS4_4UMMA5MajorELSR_0EEESS_NSP_INSQ_7ScaleInELST_0EEESU_EEEEEENS4_6LayoutINS5_IJSC_SC_SC_EEENS5_IJNSA_ILi0EEESZ_SZ_EEEEENS5_IJNS4_10UnderscoreES12_S12_EEEEENS4_13SM90_TMA_LOADENS4_14ComposedLayoutINS4_7SwizzleILi3ELi4ELi3EEENS4_18smem_ptr_flag_bitsILi8EEENSX_INS5_IJNSA_ILi8EEESH_EEENS5_IJSH_SC_EEEEEEEvNS4_8identityENS4_23SM90_TMA_LOAD_MULTICASTES1F_vS1G_EENS_8epilogue10collective18CollectiveEpilogueINS1J_23Sm100TmaWarpSpecializedILi4ELi2ELi32ELb0ELb0EEEJSI_NS5_IJNSX_ISF_SC_EES1O_EEESJ_SK_SJ_SK_NS1J_6fusion15FusionCallbacksIS1N_NS1Q_17LinearCombinationISJ_fSJ_fLNS_15FloatRoundStyleE2EEESI_S1P_JEEENS4_5SM1004TMEM4LOAD26SM100_TMEM_LOAD_16dp32b32xES15_NS16_INS17_ILi2ELi4ELi3EEES1A_NSX_INS5_IJS1B_SF_EEENS5_IJSF_SC_EEEEEEENS4_39AutoVectorizingCopyWithAssumedAlignmentILi128EEENS4_14SM90_TMA_STOREES24_S26_S26_EEEvvEEEEvNT_6ParamsE --------------------------
	.section	.nv.constant0._ZN7cutlass13device_kernelINS_4gemm6kernel13GemmUniversalIN4cute5tupleIJiiiiEEENS1_10collective13CollectiveMmaINS1_35MainloopSm100TmaUmmaWarpSpecializedILi5ELi2ELi4ENS5_IJNS4_1CILi2EEENSA_ILi1EEESC_EEEEENS5_IJNSA_ILi64EEENSA_ILi256EEENSA_ILi128EEEEEENS_12float_e4m3_tENS5_IJlSC_lEEESJ_SK_NS4_8TiledMMAINS4_8MMA_AtomIJNS4_10MMA_TraitsINS4_19SM100_MMA_F8F6F4_SSEJSJ_SJ_fSF_SG_NS4_17integral_constantINS4_4UMMA5MajorELSR_0EEESS_NSP_INSQ_7ScaleInELST_0EEESU_EEEEEENS4_6LayoutINS5_IJSC_SC_SC_EEENS5_IJNSA_ILi0EEESZ_SZ_EEEEENS5_IJNS4_10UnderscoreES12_S12_EEEEENS4_13SM90_TMA_LOADENS4_14ComposedLayoutINS4_7SwizzleILi3ELi4ELi3EEENS4_18smem_ptr_flag_bitsILi8EEENSX_INS5_IJNSA_ILi8EEESH_EEENS5_IJSH_SC_EEEEEEEvNS4_8identityENS4_23SM90_TMA_LOAD_MULTICASTES1F_vS1G_EENS_8epilogue10collective18CollectiveEpilogueINS1J_23Sm100TmaWarpSpecializedILi4ELi2ELi32ELb0ELb0EEEJSI_NS5_IJNSX_ISF_SC_EES1O_EEESJ_SK_SJ_SK_NS1J_6fusion15FusionCallbacksIS1N_NS1Q_17LinearCombinationISJ_fSJ_fLNS_15FloatRoundStyleE2EEESI_S1P_JEEENS4_5SM1004TMEM4LOAD26SM100_TMEM_LOAD_16dp32b32xES15_NS16_INS17_ILi2ELi4ELi3EEES1A_NSX_INS5_IJS1B_SF_EEENS5_IJSF_SC_EEEEEEENS4_39AutoVectorizingCopyWithAssumedAlignmentILi128EEENS4_14SM90_TMA_STOREES24_S26_S26_EEEvvEEEEvNT_6ParamsE,"a",@progbits
	.sectionflags	@""
	.align	4
.nv.constant0._ZN7cutlass13device_kernelINS_4gemm6kernel13GemmUniversalIN4cute5tupleIJiiiiEEENS1_10collective13CollectiveMmaINS1_35MainloopSm100TmaUmmaWarpSpecializedILi5ELi2ELi4ENS5_IJNS4_1CILi2EEENSA_ILi1EEESC_EEEEENS5_IJNSA_ILi64EEENSA_ILi256EEENSA_ILi128EEEEEENS_12float_e4m3_tENS5_IJlSC_lEEESJ_SK_NS4_8TiledMMAINS4_8MMA_AtomIJNS4_10MMA_TraitsINS4_19SM100_MMA_F8F6F4_SSEJSJ_SJ_fSF_SG_NS4_17integral_constantINS4_4UMMA5MajorELSR_0EEESS_NSP_INSQ_7ScaleInELST_0EEESU_EEEEEENS4_6LayoutINS5_IJSC_SC_SC_EEENS5_IJNSA_ILi0EEESZ_SZ_EEEEENS5_IJNS4_10UnderscoreES12_S12_EEEEENS4_13SM90_TMA_LOADENS4_14ComposedLayoutINS4_7SwizzleILi3ELi4ELi3EEENS4_18smem_ptr_flag_bitsILi8EEENSX_INS5_IJNSA_ILi8EEESH_EEENS5_IJSH_SC_EEEEEEEvNS4_8identityENS4_23SM90_TMA_LOAD_MULTICASTES1F_vS1G_EENS_8epilogue10collective18CollectiveEpilogueINS1J_23Sm100TmaWarpSpecializedILi4ELi2ELi32ELb0ELb0EEEJSI_NS5_IJNSX_ISF_SC_EES1O_EEESJ_SK_SJ_SK_NS1J_6fusion15FusionCallbacksIS1N_NS1Q_17LinearCombinationISJ_fSJ_fLNS_15FloatRoundStyleE2EEESI_S1P_JEEENS4_5SM1004TMEM4LOAD26SM100_TMEM_LOAD_16dp32b32xES15_NS16_INS17_ILi2ELi4ELi3EEES1A_NSX_INS5_IJS1B_SF_EEENS5_IJSF_SC_EEEEEEENS4_39AutoVectorizingCopyWithAssumedAlignmentILi128EEENS4_14SM90_TMA_STOREES24_S26_S26_EEEvvEEEEvNT_6ParamsE:
	.zero		2944


//--------------------- SYMBOLS --------------------------

	.type		.nv.reservedSmem.offset0,@object
	.size		.nv.reservedSmem.offset0,0x4
	.type		.nv.reservedSmem.cap,@object
	.size		.nv.reservedSmem.cap,0x4
	.type		__assertfail,@function
